	.target	sm_100a

	.elftype	@"ET_EXEC"


//--------------------- .note.nv.tkinfo           --------------------------
	.section	.note.nv.tkinfo,"",@"SHT_NOTE"
	.sectionflags	@"SHF_NOTE_NV_TKINFO"
	.tkinfo
        /*0018*/ 	.word	0x00000002
        /*0030*/ 	.string	""
        /*0030*/ 	.string	"ptxas"
        /*0030*/ 	.string	"Cuda compilation tools, release 13.0, V13.0.88"
        /*0030*/ 	.string	"Build cuda_13.0.r13.0/compiler.36424714_0"
        /*0030*/ 	.string	"-arch sm_100a -m 64 "



//--------------------- .note.nv.cuinfo           --------------------------
	.section	.note.nv.cuinfo,"",@"SHT_NOTE"
	.sectionflags	@"SHF_NOTE_NV_CUINFO"
        /*0018*/ 	.short	0x0002
        /*001a*/ 	.short	0x0064
        /*001c*/ 	.short	0x0082
	.zero		2


//--------------------- .nv.info                  --------------------------
	.section	.nv.info,"",@"SHT_CUDA_INFO"
	.align	4


	//----- nvinfo : EIATTR_REGCOUNT
	.align		4
        /*0000*/ 	.byte	0x04, 0x2f
        /*0002*/ 	.short	(.L_20 - .L_19)
	.align		4
.L_19:
        /*0004*/ 	.word	index@(_ZN7cutlass13device_kernelINS_4gemm6kernel13GemmUniversalIN4cute5tupleIJiiiiEEENS1_10collective13CollectiveMmaINS1_35MainloopSm100TmaUmmaWarpSpecializedILi10ELi2ELi4ENS5_IJNS4_1CILi4EEESB_NSA_ILi1EEEEEEEENS5_IJNSA_ILi64EEENSA_ILi256EEESF_EEEaNS5_IJlSC_lEEEaSI_NS4_8TiledMMAINS4_8MMA_AtomIJNS4_15SM100_MMA_S8_SSIaaiLi64ELi256ELNS4_4UMMA5MajorE0ELSN_0ELNSM_8SaturateE0EEEEEENS4_6LayoutINS5_IJSC_SC_SC_EEENS5_IJNSA_ILi0EEEST_ST_EEEEENS5_IJNS4_10UnderscoreESW_SW_EEEEENS4_23SM90_TMA_LOAD_MULTICASTENS4_14ComposedLayoutINS4_7SwizzleILi2ELi4ELi3EEENS4_18smem_ptr_flag_bitsILi8EEENSR_INS5_IJNSA_ILi8EEESF_EEENS5_IJSF_SC_EEEEEEEvNS4_8identityESZ_S19_vS1A_EENS_8epilogue10collective18CollectiveEpilogueINS1C_23Sm100TmaWarpSpecializedILi4ELi2ELi32ELb0ELb0EEEJSH_NS5_IJNSR_ISF_SC_EES1H_EEEaSI_aSI_NS1C_6fusion15FusionCallbacksIS1G_NS1J_17LinearCombinationIaiaiLNS_15FloatRoundStyleE2EEESH_S1I_JEEENS4_5SM1004TMEM4LOAD26SM100_TMEM_LOAD_16dp32b32xENS4_13SM90_TMA_LOADES19_NS4_39AutoVectorizingCopyWithAssumedAlignmentILi128EEENS4_14SM90_TMA_STOREES19_S1V_S1V_EEEvvEEEEvNT_6ParamsE)
        /*0008*/ 	.word	0x0000005d


	//----- nvinfo : EIATTR_FRAME_SIZE
	.align		4
.L_20:
        /*000c*/ 	.byte	0x04, 0x11
        /*000e*/ 	.short	(.L_22 - .L_21)
	.align		4
.L_21:
        /*0010*/ 	.word	index@($__internal_2_$__cuda_sm10x_tcgen05_guardrail_trap_unallocated_columns_being_dealloced)
        /*0014*/ 	.word	0x00000000


	//----- nvinfo : EIATTR_FRAME_SIZE
	.align		4
.L_22:
        /*0018*/ 	.byte	0x04, 0x11
        /*001a*/ 	.short	(.L_24 - .L_23)
	.align		4
.L_23:
        /*001c*/ 	.word	index@($__internal_1_$__cuda_sm10x_tcgen05_guardrail_trap_phase_invalid_during_alloc)
        /*0020*/ 	.word	0x00000000


	//----- nvinfo : EIATTR_FRAME_SIZE
	.align		4
.L_24:
        /*0024*/ 	.byte	0x04, 0x11
        /*0026*/ 	.short	(.L_26 - .L_25)
	.align		4
.L_25:
        /*0028*/ 	.word	index@($__internal_0_$__cuda_sm10x_tcgen05_guardrail_trap_col_being_dealloced_not_returned_by_alloc)
        /*002c*/ 	.word	0x00000000


	//----- nvinfo : EIATTR_FRAME_SIZE
	.align		4
.L_26:
        /*0030*/ 	.byte	0x04, 0x11
        /*0032*/ 	.short	(.L_28 - .L_27)
	.align		4
.L_27:
        /*0034*/ 	.word	index@(_ZN7cutlass13device_kernelINS_4gemm6kernel13GemmUniversalIN4cute5tupleIJiiiiEEENS1_10collective13CollectiveMmaINS1_35MainloopSm100TmaUmmaWarpSpecializedILi10ELi2ELi4ENS5_IJNS4_1CILi4EEESB_NSA_ILi1EEEEEEEENS5_IJNSA_ILi64EEENSA_ILi256EEESF_EEEaNS5_IJlSC_lEEEaSI_NS4_8TiledMMAINS4_8MMA_AtomIJNS4_15SM100_MMA_S8_SSIaaiLi64ELi256ELNS4_4UMMA5MajorE0ELSN_0ELNSM_8SaturateE0EEEEEENS4_6LayoutINS5_IJSC_SC_SC_EEENS5_IJNSA_ILi0EEEST_ST_EEEEENS5_IJNS4_10UnderscoreESW_SW_EEEEENS4_23SM90_TMA_LOAD_MULTICASTENS4_14ComposedLayoutINS4_7SwizzleILi2ELi4ELi3EEENS4_18smem_ptr_flag_bitsILi8EEENSR_INS5_IJNSA_ILi8EEESF_EEENS5_IJSF_SC_EEEEEEEvNS4_8identityESZ_S19_vS1A_EENS_8epilogue10collective18CollectiveEpilogueINS1C_23Sm100TmaWarpSpecializedILi4ELi2ELi32ELb0ELb0EEEJSH_NS5_IJNSR_ISF_SC_EES1H_EEEaSI_aSI_NS1C_6fusion15FusionCallbacksIS1G_NS1J_17LinearCombinationIaiaiLNS_15FloatRoundStyleE2EEESH_S1I_JEEENS4_5SM1004TMEM4LOAD26SM100_TMEM_LOAD_16dp32b32xENS4_13SM90_TMA_LOADES19_NS4_39AutoVectorizingCopyWithAssumedAlignmentILi128EEENS4_14SM90_TMA_STOREES19_S1V_S1V_EEEvvEEEEvNT_6ParamsE)
        /*0038*/ 	.word	0x00000000


	//----- nvinfo : EIATTR_MIN_STACK_SIZE
	.align		4
.L_28:
        /*003c*/ 	.byte	0x04, 0x12
        /*003e*/ 	.short	(.L_30 - .L_29)
	.align		4
.L_29:
        /*0040*/ 	.word	index@(_ZN7cutlass13device_kernelINS_4gemm6kernel13GemmUniversalIN4cute5tupleIJiiiiEEENS1_10collective13CollectiveMmaINS1_35MainloopSm100TmaUmmaWarpSpecializedILi10ELi2ELi4ENS5_IJNS4_1CILi4EEESB_NSA_ILi1EEEEEEEENS5_IJNSA_ILi64EEENSA_ILi256EEESF_EEEaNS5_IJlSC_lEEEaSI_NS4_8TiledMMAINS4_8MMA_AtomIJNS4_15SM100_MMA_S8_SSIaaiLi64ELi256ELNS4_4UMMA5MajorE0ELSN_0ELNSM_8SaturateE0EEEEEENS4_6LayoutINS5_IJSC_SC_SC_EEENS5_IJNSA_ILi0EEEST_ST_EEEEENS5_IJNS4_10UnderscoreESW_SW_EEEEENS4_23SM90_TMA_LOAD_MULTICASTENS4_14ComposedLayoutINS4_7SwizzleILi2ELi4ELi3EEENS4_18smem_ptr_flag_bitsILi8EEENSR_INS5_IJNSA_ILi8EEESF_EEENS5_IJSF_SC_EEEEEEEvNS4_8identityESZ_S19_vS1A_EENS_8epilogue10collective18CollectiveEpilogueINS1C_23Sm100TmaWarpSpecializedILi4ELi2ELi32ELb0ELb0EEEJSH_NS5_IJNSR_ISF_SC_EES1H_EEEaSI_aSI_NS1C_6fusion15FusionCallbacksIS1G_NS1J_17LinearCombinationIaiaiLNS_15FloatRoundStyleE2EEESH_S1I_JEEENS4_5SM1004TMEM4LOAD26SM100_TMEM_LOAD_16dp32b32xENS4_13SM90_TMA_LOADES19_NS4_39AutoVectorizingCopyWithAssumedAlignmentILi128EEENS4_14SM90_TMA_STOREES19_S1V_S1V_EEEvvEEEEvNT_6ParamsE)
        /*0044*/ 	.word	0x00000000
.L_30:


//--------------------- .nv.compat                --------------------------
	.section	.nv.compat,"",@"SHT_CUDA_COMPAT_INFO"
	.align	4
        /*0000*/ 	.byte	0x02, 0x09, 0x01, 0x00, 0x02, 0x02, 0x03, 0x00, 0x02, 0x05, 0x06, 0x00, 0x03, 0x07, 0x01, 0x01
        /*0010*/ 	.byte	0x02, 0x03, 0x01, 0x00, 0x02, 0x06, 0x01, 0x00, 0x04, 0x0b, 0x08, 0x00, 0x01, 0x00, 0x00, 0x00
        /*0020*/ 	.byte	0x00, 0x00, 0x00, 0x00


//--------------------- .nv.info._ZN7cutlass13device_kernelINS_4gemm6kernel13GemmUniversalIN4cute5tupleIJiiiiEEENS1_10collective13CollectiveMmaINS1_35MainloopSm100TmaUmmaWarpSpecializedILi10ELi2ELi4ENS5_IJNS4_1CILi4EEESB_NSA_ILi1EEEEEEEENS5_IJNSA_ILi64EEENSA_ILi256EEESF_EEEaNS5_IJlSC_lEEEaSI_NS4_8TiledMMAINS4_8MMA_AtomIJNS4_15SM100_MMA_S8_SSIaaiLi64ELi256ELNS4_4UMMA5MajorE0ELSN_0ELNSM_8SaturateE0EEEEEENS4_6LayoutINS5_IJSC_SC_SC_EEENS5_IJNSA_ILi0EEEST_ST_EEEEENS5_IJNS4_10UnderscoreESW_SW_EEEEENS4_23SM90_TMA_LOAD_MULTICASTENS4_14ComposedLayoutINS4_7SwizzleILi2ELi4ELi3EEENS4_18smem_ptr_flag_bitsILi8EEENSR_INS5_IJNSA_ILi8EEESF_EEENS5_IJSF_SC_EEEEEEEvNS4_8identityESZ_S19_vS1A_EENS_8epilogue10collective18CollectiveEpilogueINS1C_23Sm100TmaWarpSpecializedILi4ELi2ELi32ELb0ELb0EEEJSH_NS5_IJNSR_ISF_SC_EES1H_EEEaSI_aSI_NS1C_6fusion15FusionCallbacksIS1G_NS1J_17LinearCombinationIaiaiLNS_15FloatRoundStyleE2EEESH_S1I_JEEENS4_5SM1004TMEM4LOAD26SM100_TMEM_LOAD_16dp32b32xENS4_13SM90_TMA_LOADES19_NS4_39AutoVectorizingCopyWithAssumedAlignmentILi128EEENS4_14SM90_TMA_STOREES19_S1V_S1V_EEEvvEEEEvNT_6ParamsE --------------------------
	.section	.nv.info._ZN7cutlass13device_kernelINS_4gemm6kernel13GemmUniversalIN4cute5tupleIJiiiiEEENS1_10collective13CollectiveMmaINS1_35MainloopSm100TmaUmmaWarpSpecializedILi10ELi2ELi4ENS5_IJNS4_1CILi4EEESB_NSA_ILi1EEEEEEEENS5_IJNSA_ILi64EEENSA_ILi256EEESF_EEEaNS5_IJlSC_lEEEaSI_NS4_8TiledMMAINS4_8MMA_AtomIJNS4_15SM100_MMA_S8_SSIaaiLi64ELi256ELNS4_4UMMA5MajorE0ELSN_0ELNSM_8SaturateE0EEEEEENS4_6LayoutINS5_IJSC_SC_SC_EEENS5_IJNSA_ILi0EEEST_ST_EEEEENS5_IJNS4_10UnderscoreESW_SW_EEEEENS4_23SM90_TMA_LOAD_MULTICASTENS4_14ComposedLayoutINS4_7SwizzleILi2ELi4ELi3EEENS4_18smem_ptr_flag_bitsILi8EEENSR_INS5_IJNSA_ILi8EEESF_EEENS5_IJSF_SC_EEEEEEEvNS4_8identityESZ_S19_vS1A_EENS_8epilogue10collective18CollectiveEpilogueINS1C_23Sm100TmaWarpSpecializedILi4ELi2ELi32ELb0ELb0EEEJSH_NS5_IJNSR_ISF_SC_EES1H_EEEaSI_aSI_NS1C_6fusion15FusionCallbacksIS1G_NS1J_17LinearCombinationIaiaiLNS_15FloatRoundStyleE2EEESH_S1I_JEEENS4_5SM1004TMEM4LOAD26SM100_TMEM_LOAD_16dp32b32xENS4_13SM90_TMA_LOADES19_NS4_39AutoVectorizingCopyWithAssumedAlignmentILi128EEENS4_14SM90_TMA_STOREES19_S1V_S1V_EEEvvEEEEvNT_6ParamsE,"",@"SHT_CUDA_INFO"
	.sectionflags	@""
	.align	4


	//----- nvinfo : EIATTR_CUDA_API_VERSION
	.align		4
        /*0000*/ 	.byte	0x04, 0x37
        /*0002*/ 	.short	(.L_32 - .L_31)
.L_31:
        /*0004*/ 	.word	0x00000082


	//----- nvinfo : EIATTR_KPARAM_INFO
	.align		4
.L_32:
        /*0008*/ 	.byte	0x04, 0x17
        /*000a*/ 	.short	(.L_34 - .L_33)
.L_33:
        /*000c*/ 	.word	0x00000000
        /*0010*/ 	.short	0x0000
        /*0012*/ 	.short	0x0000
        /*0014*/ 	.byte	0x00, 0xf0, 0x01, 0x20


	//----- nvinfo : EIATTR_AT_ENTRY_FRAGMENTS
	.align		4
.L_34:
        /*0018*/ 	.byte	0x04, 0x4f
        /*001a*/ 	.short	(.L_36 - .L_35)


	//   ....[0]....
.L_35:
        /*001c*/ 	.word	0x00000006


	//----- nvinfo : EIATTR_RESERVED_SMEM_USED
	.align		4
.L_36:
        /*0020*/ 	.byte	0x01, 0x41
	.zero		2


	//----- nvinfo : EIATTR_SPARSE_MMA_MASK
	.align		4
        /*0024*/ 	.byte	0x03, 0x50
        /*0026*/ 	.short	0x0000


	//----- nvinfo : EIATTR_TCGEN05_1CTA_USED
	.align		4
        /*0028*/ 	.byte	0x01, 0x51
	.zero		2


	//----- nvinfo : EIATTR_MAXREG_COUNT
	.align		4
        /*002c*/ 	.byte	0x03, 0x1b
        /*002e*/ 	.short	0x00ff


	//----- nvinfo : EIATTR_NUM_BARRIERS
	.align		4
        /*0030*/ 	.byte	0x02, 0x4c
        /*0032*/ 	.byte	0x07
	.zero		1


	//----- nvinfo : EIATTR_EXTERNS
	.align		4
        /*0034*/ 	.byte	0x04, 0x0f
        /*0036*/ 	.short	(.L_38 - .L_37)


	//   ....[0]....
	.align		4
.L_37:
        /*0038*/ 	.word	index@(__assertfail)


	//----- nvinfo : EIATTR_MERCURY_ISA_VERSION
	.align		4
.L_38:
        /*003c*/ 	.byte	0x03, 0x5f
        /*003e*/ 	.short	0x0101


	//----- nvinfo : EIATTR_INT_WARP_WIDE_INSTR_OFFSETS
	.align		4
        /*0040*/ 	.byte	0x04, 0x31
        /*0042*/ 	.short	(.L_40 - .L_39)


	//   ....[0]....
.L_39:
        /*0044*/ 	.word	0x000043f0


	//   ....[1]....
        /*0048*/ 	.word	0x00004420


	//   ....[2]....
        /*004c*/ 	.word	0x00004440


	//   ....[3]....
        /*0050*/ 	.word	0x00004f80


	//   ....[4]....
        /*0054*/ 	.word	0x00004ff0


	//   ....[5]....
        /*0058*/ 	.word	0x000050d0


	//   ....[6]....
        /*005c*/ 	.word	0x00005150


	//   ....[7]....
        /*0060*/ 	.word	0x00005250


	//   ....[8]....
        /*0064*/ 	.word	0x000052d0


	//   ....[9]....
        /*0068*/ 	.word	0x000053c0


	//   ....[10]....
        /*006c*/ 	.word	0x00005470


	//----- nvinfo : EIATTR_COOP_GROUP_MASK_REGIDS
	.align		4
.L_40:
        /*0070*/ 	.byte	0x04, 0x29
        /*0072*/ 	.short	(.L_42 - .L_41)


	//   ....[0]....
.L_41:
        /*0074*/ 	.word	0xffffffff


	//   ....[1]....
        /*0078*/ 	.word	0xffffffff


	//   ....[2]....
        /*007c*/ 	.word	0xffffffff


	//   ....[3]....
        /*0080*/ 	.word	0xffffffff


	//   ....[4]....
        /*0084*/ 	.word	0xffffffff


	//   ....[5]....
        /*0088*/ 	.word	0xffffffff


	//   ....[6]....
        /*008c*/ 	.word	0xffffffff


	//   ....[7]....
        /*0090*/ 	.word	0xffffffff


	//   ....[8]....
        /*0094*/ 	.word	0xffffffff


	//   ....[9]....
        /*0098*/ 	.word	0xffffffff


	//   ....[10]....
        /*009c*/ 	.word	0xffffffff


	//   ....[11]....
        /*00a0*/ 	.word	0xffffffff


	//   ....[12]....
        /*00a4*/ 	.word	0xffffffff


	//   ....[13]....
        /*00a8*/ 	.word	0xffffffff


	//----- nvinfo : EIATTR_COOP_GROUP_INSTR_OFFSETS
	.align		4
.L_42:
        /*00ac*/ 	.byte	0x04, 0x28
        /*00ae*/ 	.short	(.L_44 - .L_43)


	//   ....[0]....
.L_43:
        /*00b0*/ 	.word	0x00000080


	//   ....[1]....
        /*00b4*/ 	.word	0x000004e0


	//   ....[2]....
        /*00b8*/ 	.word	0x00000780


	//   ....[3]....
        /*00bc*/ 	.word	0x00000920


	//   ....[4]....
        /*00c0*/ 	.word	0x00000a20


	//   ....[5]....
        /*00c4*/ 	.word	0x00000b90


	//   ....[6]....
        /*00c8*/ 	.word	0x00000d30


	//   ....[7]....
        /*00cc*/ 	.word	0x00000ee0


	//   ....[8]....
        /*00d0*/ 	.word	0x000024b0


	//   ....[9]....
        /*00d4*/ 	.word	0x000036c0


	//   ....[10]....
        /*00d8*/ 	.word	0x000038d0


	//   ....[11]....
        /*00dc*/ 	.word	0x00003900


	//   ....[12]....
        /*00e0*/ 	.word	0x000042d0


	//   ....[13]....
        /*00e4*/ 	.word	0x00004500


	//----- nvinfo : EIATTR_VRC_CTA_INIT_COUNT
	.align		4
.L_44:
        /*00e8*/ 	.byte	0x02, 0x4a
        /*00ea*/ 	.byte	0x80
	.zero		1


	//----- nvinfo : EIATTR_SYSCALL_OFFSETS
	.align		4
        /*00ec*/ 	.byte	0x04, 0x46
        /*00ee*/ 	.short	(.L_46 - .L_45)


	//   ....[0]....
.L_45:
        /*00f0*/ 	.word	0x000060e0


	//   ....[1]....
        /*00f4*/ 	.word	0x00006220


	//   ....[2]....
        /*00f8*/ 	.word	0x00006a10


	//   ....[3]....
        /*00fc*/ 	.word	0x000077b0


	//   ....[4]....
        /*0100*/ 	.word	0x00008500


	//   ....[5]....
        /*0104*/ 	.word	0x00009270


	//----- nvinfo : EIATTR_MBARRIER_INSTR_OFFSETS
	.align		4
.L_46:
        /*0108*/ 	.byte	0x04, 0x39
        /*010a*/ 	.short	(.L_48 - .L_47)


	//   ....[0]....
.L_47:
        /*010c*/ 	.word	0x00000620
        /*0110*/ 	.word	0x000000ff
        /*0114*/ 	.word	0x00000000
        /*0118*/ 	.short	0x0100
        /*011a*/ 	.byte	0x04
	.zero		1


	//   ....[1]....
        /*011c*/ 	.word	0x00000630
        /*0120*/ 	.word	0x000000ff
        /*0124*/ 	.word	0x00000050
        /*0128*/ 	.short	0x0100
        /*012a*/ 	.byte	0x04
	.zero		1


	//   ....[2]....
        /*012c*/ 	.word	0x00000640
        /*0130*/ 	.word	0x000000ff
        /*0134*/ 	.word	0x00000008
        /*0138*/ 	.short	0x0100
        /*013a*/ 	.byte	0x04
	.zero		1


	//   ....[3]....
        /*013c*/ 	.word	0x00000650
        /*0140*/ 	.word	0x000000ff
        /*0144*/ 	.word	0x00000058
        /*0148*/ 	.short	0x0100
        /*014a*/ 	.byte	0x04
	.zero		1


	//   ....[4]....
        /*014c*/ 	.word	0x00000660
        /*0150*/ 	.word	0x000000ff
        /*0154*/ 	.word	0x00000010
        /*0158*/ 	.short	0x0100
        /*015a*/ 	.byte	0x04
	.zero		1


	//   ....[5]....
        /*015c*/ 	.word	0x00000670
        /*0160*/ 	.word	0x000000ff
        /*0164*/ 	.word	0x00000060
        /*0168*/ 	.short	0x0100
        /*016a*/ 	.byte	0x04
	.zero		1


	//   ....[6]....
        /*016c*/ 	.word	0x00000680
        /*0170*/ 	.word	0x000000ff
        /*0174*/ 	.word	0x00000018
        /*0178*/ 	.short	0x0100
        /*017a*/ 	.byte	0x04
	.zero		1


	//   ....[7]....
        /*017c*/ 	.word	0x00000690
        /*0180*/ 	.word	0x000000ff
        /*0184*/ 	.word	0x00000068
        /*0188*/ 	.short	0x0100
        /*018a*/ 	.byte	0x04
	.zero		1


	//   ....[8]....
        /*018c*/ 	.word	0x000006a0
        /*0190*/ 	.word	0x000000ff
        /*0194*/ 	.word	0x00000020
        /*0198*/ 	.short	0x0100
        /*019a*/ 	.byte	0x04
	.zero		1


	//   ....[9]....
        /*019c*/ 	.word	0x000006b0
        /*01a0*/ 	.word	0x000000ff
        /*01a4*/ 	.word	0x00000070
        /*01a8*/ 	.short	0x0100
        /*01aa*/ 	.byte	0x04
	.zero		1


	//   ....[10]....
        /*01ac*/ 	.word	0x000006c0
        /*01b0*/ 	.word	0x000000ff
        /*01b4*/ 	.word	0x00000028
        /*01b8*/ 	.short	0x0100
        /*01ba*/ 	.byte	0x04
	.zero		1


	//   ....[11]....
        /*01bc*/ 	.word	0x000006d0
        /*01c0*/ 	.word	0x000000ff
        /*01c4*/ 	.word	0x00000078
        /*01c8*/ 	.short	0x0100
        /*01ca*/ 	.byte	0x04
	.zero		1


	//   ....[12]....
        /*01cc*/ 	.word	0x000006e0
        /*01d0*/ 	.word	0x000000ff
        /*01d4*/ 	.word	0x00000030
        /*01d8*/ 	.short	0x0100
        /*01da*/ 	.byte	0x04
	.zero		1


	//   ....[13]....
        /*01dc*/ 	.word	0x000006f0
        /*01e0*/ 	.word	0x000000ff
        /*01e4*/ 	.word	0x00000080
        /*01e8*/ 	.short	0x0100
        /*01ea*/ 	.byte	0x04
	.zero		1


	//   ....[14]....
        /*01ec*/ 	.word	0x00000700
        /*01f0*/ 	.word	0x000000ff
        /*01f4*/ 	.word	0x00000038
        /*01f8*/ 	.short	0x0100
        /*01fa*/ 	.byte	0x04
	.zero		1


	//   ....[15]....
        /*01fc*/ 	.word	0x00000710
        /*0200*/ 	.word	0x000000ff
        /*0204*/ 	.word	0x00000088
        /*0208*/ 	.short	0x0100
        /*020a*/ 	.byte	0x04
	.zero		1


	//   ....[16]....
        /*020c*/ 	.word	0x00000720
        /*0210*/ 	.word	0x000000ff
        /*0214*/ 	.word	0x00000040
        /*0218*/ 	.short	0x0100
        /*021a*/ 	.byte	0x04
	.zero		1


	//   ....[17]....
        /*021c*/ 	.word	0x00000730
        /*0220*/ 	.word	0x000000ff
        /*0224*/ 	.word	0x00000090
        /*0228*/ 	.short	0x0100
        /*022a*/ 	.byte	0x04
	.zero		1


	//   ....[18]....
        /*022c*/ 	.word	0x00000740
        /*0230*/ 	.word	0x000000ff
        /*0234*/ 	.word	0x00000048
        /*0238*/ 	.short	0x0100
        /*023a*/ 	.byte	0x04
	.zero		1


	//   ....[19]....
        /*023c*/ 	.word	0x00000750
        /*0240*/ 	.word	0x000000ff
        /*0244*/ 	.word	0x00000098
        /*0248*/ 	.short	0x0100
        /*024a*/ 	.byte	0x04
	.zero		1


	//   ....[20]....
        /*024c*/ 	.word	0x00000890
        /*0250*/ 	.word	0x000000ff
        /*0254*/ 	.word	0x000000a0
        /*0258*/ 	.short	0x0100
        /*025a*/ 	.byte	0x04
	.zero		1


	//   ....[21]....
        /*025c*/ 	.word	0x000008a0
        /*0260*/ 	.word	0x000000ff
        /*0264*/ 	.word	0x000000c0
        /*0268*/ 	.short	0x0100
        /*026a*/ 	.byte	0x04
	.zero		1


	//   ....[22]....
        /*026c*/ 	.word	0x000008b0
        /*0270*/ 	.word	0x000000ff
        /*0274*/ 	.word	0x000000a8
        /*0278*/ 	.short	0x0100
        /*027a*/ 	.byte	0x04
	.zero		1


	//   ....[23]....
        /*027c*/ 	.word	0x000008c0
        /*0280*/ 	.word	0x000000ff
        /*0284*/ 	.word	0x000000c8
        /*0288*/ 	.short	0x0100
        /*028a*/ 	.byte	0x04
	.zero		1


	//   ....[24]....
        /*028c*/ 	.word	0x000008d0
        /*0290*/ 	.word	0x000000ff
        /*0294*/ 	.word	0x000000b0
        /*0298*/ 	.short	0x0100
        /*029a*/ 	.byte	0x04
	.zero		1


	//   ....[25]....
        /*029c*/ 	.word	0x000008e0
        /*02a0*/ 	.word	0x000000ff
        /*02a4*/ 	.word	0x000000d0
        /*02a8*/ 	.short	0x0100
        /*02aa*/ 	.byte	0x04
	.zero		1


	//   ....[26]....
        /*02ac*/ 	.word	0x000008f0
        /*02b0*/ 	.word	0x000000ff
        /*02b4*/ 	.word	0x000000b8
        /*02b8*/ 	.short	0x0100
        /*02ba*/ 	.byte	0x04
	.zero		1


	//   ....[27]....
        /*02bc*/ 	.word	0x00000900
        /*02c0*/ 	.word	0x000000ff
        /*02c4*/ 	.word	0x000000d8
        /*02c8*/ 	.short	0x0100
        /*02ca*/ 	.byte	0x04
	.zero		1


	//   ....[28]....
        /*02cc*/ 	.word	0x000009f0
        /*02d0*/ 	.word	0x000000ff
        /*02d4*/ 	.word	0x000000e0
        /*02d8*/ 	.short	0x0100
        /*02da*/ 	.byte	0x06
	.zero		1


	//   ....[29]....
        /*02dc*/ 	.word	0x00000a00
        /*02e0*/ 	.word	0x000000ff
        /*02e4*/ 	.word	0x000000e8
        /*02e8*/ 	.short	0x0100
        /*02ea*/ 	.byte	0x06
	.zero		1


	//   ....[30]....
        /*02ec*/ 	.word	0x00000b40
        /*02f0*/ 	.word	0x000000ff
        /*02f4*/ 	.word	0x000000f0
        /*02f8*/ 	.short	0x0100
        /*02fa*/ 	.byte	0x06
	.zero		1


	//   ....[31]....
        /*02fc*/ 	.word	0x00000b50
        /*0300*/ 	.word	0x000000ff
        /*0304*/ 	.word	0x00000100
        /*0308*/ 	.short	0x0100
        /*030a*/ 	.byte	0x06
	.zero		1


	//   ....[32]....
        /*030c*/ 	.word	0x00000b60
        /*0310*/ 	.word	0x000000ff
        /*0314*/ 	.word	0x000000f8
        /*0318*/ 	.short	0x0100
        /*031a*/ 	.byte	0x06
	.zero		1


	//   ....[33]....
        /*031c*/ 	.word	0x00000b70
        /*0320*/ 	.word	0x000000ff
        /*0324*/ 	.word	0x00000108
        /*0328*/ 	.short	0x0100
        /*032a*/ 	.byte	0x06
	.zero		1


	//   ....[34]....
        /*032c*/ 	.word	0x00000ca0
        /*0330*/ 	.word	0x000000ff
        /*0334*/ 	.word	0x00000110
        /*0338*/ 	.short	0x0100
        /*033a*/ 	.byte	0x04
	.zero		1


	//   ....[35]....
        /*033c*/ 	.word	0x00000cb0
        /*0340*/ 	.word	0x000000ff
        /*0344*/ 	.word	0x00000130
        /*0348*/ 	.short	0x0100
        /*034a*/ 	.byte	0x04
	.zero		1


	//   ....[36]....
        /*034c*/ 	.word	0x00000cc0
        /*0350*/ 	.word	0x000000ff
        /*0354*/ 	.word	0x00000118
        /*0358*/ 	.short	0x0100
        /*035a*/ 	.byte	0x04
	.zero		1


	//   ....[37]....
        /*035c*/ 	.word	0x00000cd0
        /*0360*/ 	.word	0x000000ff
        /*0364*/ 	.word	0x00000138
        /*0368*/ 	.short	0x0100
        /*036a*/ 	.byte	0x04
	.zero		1


	//   ....[38]....
        /*036c*/ 	.word	0x00000ce0
        /*0370*/ 	.word	0x000000ff
        /*0374*/ 	.word	0x00000120
        /*0378*/ 	.short	0x0100
        /*037a*/ 	.byte	0x04
	.zero		1


	//   ....[39]....
        /*037c*/ 	.word	0x00000cf0
        /*0380*/ 	.word	0x000000ff
        /*0384*/ 	.word	0x00000140
        /*0388*/ 	.short	0x0100
        /*038a*/ 	.byte	0x04
	.zero		1


	//   ....[40]....
        /*038c*/ 	.word	0x00000d00
        /*0390*/ 	.word	0x000000ff
        /*0394*/ 	.word	0x00000128
        /*0398*/ 	.short	0x0100
        /*039a*/ 	.byte	0x04
	.zero		1


	//   ....[41]....
        /*039c*/ 	.word	0x00000d10
        /*03a0*/ 	.word	0x000000ff
        /*03a4*/ 	.word	0x00000148
        /*03a8*/ 	.short	0x0100
        /*03aa*/ 	.byte	0x04
	.zero		1


	//   ....[42]....
        /*03ac*/ 	.word	0x00000e00
        /*03b0*/ 	.word	0x000000ff
        /*03b4*/ 	.word	0x00000150
        /*03b8*/ 	.short	0x0100
        /*03ba*/ 	.byte	0x04
	.zero		1


	//   ....[43]....
        /*03bc*/ 	.word	0x00000e10
        /*03c0*/ 	.word	0x000000ff
        /*03c4*/ 	.word	0x00000160
        /*03c8*/ 	.short	0x0100
        /*03ca*/ 	.byte	0x04
	.zero		1


	//   ....[44]....
        /*03cc*/ 	.word	0x00000e20
        /*03d0*/ 	.word	0x000000ff
        /*03d4*/ 	.word	0x00000158
        /*03d8*/ 	.short	0x0100
        /*03da*/ 	.byte	0x04
	.zero		1


	//   ....[45]....
        /*03dc*/ 	.word	0x00000e30
        /*03e0*/ 	.word	0x000000ff
        /*03e4*/ 	.word	0x00000168
        /*03e8*/ 	.short	0x0100
        /*03ea*/ 	.byte	0x04
	.zero		1


	//   ....[46]....
        /*03ec*/ 	.word	0x00001d00
        /*03f0*/ 	.word	0x00000000
        /*03f4*/ 	.word	0x00000160
        /*03f8*/ 	.short	0x010a
        /*03fa*/ 	.byte	0xff
	.zero		1


	//   ....[47]....
        /*03fc*/ 	.word	0x00001d30
        /*0400*/ 	.word	0x00000000
        /*0404*/ 	.word	0x00000150
        /*0408*/ 	.short	0x0101
        /*040a*/ 	.byte	0xff
	.zero		1


	//   ....[48]....
        /*040c*/ 	.word	0x00001e10
        /*0410*/ 	.word	0x000000ff
        /*0414*/ 	.word	0x00000050
        /*0418*/ 	.short	0x010a
        /*041a*/ 	.byte	0x04
	.zero		1


	//   ....[49]....
        /*041c*/ 	.word	0x00001e90
        /*0420*/ 	.word	0x000000ff
        /*0424*/ 	.word	0x00000050
        /*0428*/ 	.short	0x010a
        /*042a*/ 	.byte	0x21
	.zero		1


	//   ....[50]....
        /*042c*/ 	.word	0x00002020
        /*0430*/ 	.word	0x000000ff
        /*0434*/ 	.word	0x00000050
        /*0438*/ 	.short	0x010a
        /*043a*/ 	.byte	0x08
	.zero		1


	//   ....[51]....
        /*043c*/ 	.word	0x00002150
        /*0440*/ 	.word	0x000000ff
        /*0444*/ 	.word	0x000000e8
        /*0448*/ 	.short	0x0101
        /*044a*/ 	.byte	0x06
	.zero		1


	//   ....[52]....
        /*044c*/ 	.word	0x00002170
        /*0450*/ 	.word	0x000000ff
        /*0454*/ 	.word	0x00000050
        /*0458*/ 	.short	0x010a
        /*045a*/ 	.byte	0x04
	.zero		1


	//   ....[53]....
        /*045c*/ 	.word	0x000021f0
        /*0460*/ 	.word	0x000000ff
        /*0464*/ 	.word	0x00000050
        /*0468*/ 	.short	0x010a
        /*046a*/ 	.byte	0x11
	.zero		1


	//   ....[54]....
        /*046c*/ 	.word	0x00002380
        /*0470*/ 	.word	0x000000ff
        /*0474*/ 	.word	0x00000050
        /*0478*/ 	.short	0x010a
        /*047a*/ 	.byte	0x07
	.zero		1


	//   ....[55]....
        /*047c*/ 	.word	0x000024e0
        /*0480*/ 	.word	0x00000003
        /*0484*/ 	.word	0x000000f0
        /*0488*/ 	.short	0x010a
        /*048a*/ 	.byte	0xff
	.zero		1


	//   ....[56]....
        /*048c*/ 	.word	0x00002630
        /*0490*/ 	.word	0x00000000
        /*0494*/ 	.word	0x00000000
        /*0498*/ 	.short	0x0101
        /*049a*/ 	.byte	0xff
	.zero		1


	//   ....[57]....
        /*049c*/ 	.word	0x00002be0
        /*04a0*/ 	.word	0x000000ff
        /*04a4*/ 	.word	0x00000000
        /*04a8*/ 	.short	0x010a
        /*04aa*/ 	.byte	0x04
	.zero		1


	//   ....[58]....
        /*04ac*/ 	.word	0x00002c70
        /*04b0*/ 	.word	0x000000ff
        /*04b4*/ 	.word	0x00000000
        /*04b8*/ 	.short	0x010a
        /*04ba*/ 	.byte	0x05
	.zero		1


	//   ....[59]....
        /*04bc*/ 	.word	0x00002d00
        /*04c0*/ 	.word	0x000000ff
        /*04c4*/ 	.word	0x00000000
        /*04c8*/ 	.short	0x010a
        /*04ca*/ 	.byte	0x05
	.zero		1


	//   ....[60]....
        /*04cc*/ 	.word	0x00002d90
        /*04d0*/ 	.word	0x000000ff
        /*04d4*/ 	.word	0x00000000
        /*04d8*/ 	.short	0x010a
        /*04da*/ 	.byte	0x05
	.zero		1


	//   ....[61]....
        /*04dc*/ 	.word	0x00002e20
        /*04e0*/ 	.word	0x000000ff
        /*04e4*/ 	.word	0x00000000
        /*04e8*/ 	.short	0x010a
        /*04ea*/ 	.byte	0x05
	.zero		1


	//   ....[62]....
        /*04ec*/ 	.word	0x00002eb0
        /*04f0*/ 	.word	0x000000ff
        /*04f4*/ 	.word	0x00000000
        /*04f8*/ 	.short	0x010a
        /*04fa*/ 	.byte	0x05
	.zero		1


	//   ....[63]....
        /*04fc*/ 	.word	0x00002f40
        /*0500*/ 	.word	0x000000ff
        /*0504*/ 	.word	0x00000000
        /*0508*/ 	.short	0x010a
        /*050a*/ 	.byte	0x05
	.zero		1


	//   ....[64]....
        /*050c*/ 	.word	0x00002fd0
        /*0510*/ 	.word	0x000000ff
        /*0514*/ 	.word	0x00000000
        /*0518*/ 	.short	0x010a
        /*051a*/ 	.byte	0x05
	.zero		1


	//   ....[65]....
        /*051c*/ 	.word	0x00003060
        /*0520*/ 	.word	0x000000ff
        /*0524*/ 	.word	0x00000000
        /*0528*/ 	.short	0x010a
        /*052a*/ 	.byte	0x05
	.zero		1


	//   ....[66]....
        /*052c*/ 	.word	0x00003100
        /*0530*/ 	.word	0x00000000
        /*0534*/ 	.word	0x00000000
        /*0538*/ 	.short	0x010a
        /*053a*/ 	.byte	0xff
	.zero		1


	//   ....[67]....
        /*053c*/ 	.word	0x00003220
        /*0540*/ 	.word	0x00000002
        /*0544*/ 	.word	0x00000150
        /*0548*/ 	.short	0x010a
        /*054a*/ 	.byte	0xff
	.zero		1


	//   ....[68]....
        /*054c*/ 	.word	0x00003290
        /*0550*/ 	.word	0x00000002
        /*0554*/ 	.word	0x00000000
        /*0558*/ 	.short	0x0101
        /*055a*/ 	.byte	0xff
	.zero		1


	//   ....[69]....
        /*055c*/ 	.word	0x000032b0
        /*0560*/ 	.word	0x000000ff
        /*0564*/ 	.word	0x00000100
        /*0568*/ 	.short	0x010a
        /*056a*/ 	.byte	0x04
	.zero		1


	//   ....[70]....
        /*056c*/ 	.word	0x000033d0
        /*0570*/ 	.word	0x00000002
        /*0574*/ 	.word	0x000000f0
        /*0578*/ 	.short	0x010a
        /*057a*/ 	.byte	0xff
	.zero		1


	//   ....[71]....
        /*057c*/ 	.word	0x000034d0
        /*0580*/ 	.word	0x00000002
        /*0584*/ 	.word	0x00000000
        /*0588*/ 	.short	0x0101
        /*058a*/ 	.byte	0xff
	.zero		1


	//   ....[72]....
        /*058c*/ 	.word	0x00003560
        /*0590*/ 	.word	0x000000ff
        /*0594*/ 	.word	0x00000100
        /*0598*/ 	.short	0x0106
        /*059a*/ 	.byte	0x04
	.zero		1


	//   ....[73]....
        /*059c*/ 	.word	0x00003580
        /*05a0*/ 	.word	0x000000ff
        /*05a4*/ 	.word	0x00000100
        /*05a8*/ 	.short	0x010a
        /*05aa*/ 	.byte	0x04
	.zero		1


	//   ....[74]....
        /*05ac*/ 	.word	0x00003610
        /*05b0*/ 	.word	0x000000ff
        /*05b4*/ 	.word	0x00000100
        /*05b8*/ 	.short	0x0106
        /*05ba*/ 	.byte	0x07
	.zero		1


	//   ....[75]....
        /*05bc*/ 	.word	0x00003650
        /*05c0*/ 	.word	0x00000000
        /*05c4*/ 	.word	0x00000100
        /*05c8*/ 	.short	0x010a
        /*05ca*/ 	.byte	0xff
	.zero		1


	//   ....[76]....
        /*05cc*/ 	.word	0x00003b60
        /*05d0*/ 	.word	0x00000000
        /*05d4*/ 	.word	0x000000f0
        /*05d8*/ 	.short	0x010a
        /*05da*/ 	.byte	0xff
	.zero		1


	//   ....[77]....
        /*05dc*/ 	.word	0x00003c60
        /*05e0*/ 	.word	0x00000003
        /*05e4*/ 	.word	0x00000000
        /*05e8*/ 	.short	0x0101
        /*05ea*/ 	.byte	0xff
	.zero		1


	//   ....[78]....
        /*05ec*/ 	.word	0x00003c70
        /*05f0*/ 	.word	0x000000ff
        /*05f4*/ 	.word	0x00000000
        /*05f8*/ 	.short	0x010a
        /*05fa*/ 	.byte	0x04
	.zero		1


	//   ....[79]....
        /*05fc*/ 	.word	0x00003cf0
        /*0600*/ 	.word	0x000000ff
        /*0604*/ 	.word	0x00000130
        /*0608*/ 	.short	0x010a
        /*060a*/ 	.byte	0x17
	.zero		1


	//   ....[80]....
        /*060c*/ 	.word	0x00003dd0
        /*0610*/ 	.word	0x000000ff
        /*0614*/ 	.word	0x00000000
        /*0618*/ 	.short	0x010a
        /*061a*/ 	.byte	0x05
	.zero		1


	//   ....[81]....
        /*061c*/ 	.word	0x00003f10
        /*0620*/ 	.word	0x000000ff
        /*0624*/ 	.word	0x00000000
        /*0628*/ 	.short	0x010a
        /*062a*/ 	.byte	0x04
	.zero		1


	//   ....[82]....
        /*062c*/ 	.word	0x00004100
        /*0630*/ 	.word	0x000000ff
        /*0634*/ 	.word	0x00000000
        /*0638*/ 	.short	0x010a
        /*063a*/ 	.byte	0x04
	.zero		1


	//   ....[83]....
        /*063c*/ 	.word	0x00004190
        /*0640*/ 	.word	0x000000ff
        /*0644*/ 	.word	0x00000000
        /*0648*/ 	.short	0x010a
        /*064a*/ 	.byte	0x05
	.zero		1


	//   ....[84]....
        /*064c*/ 	.word	0x00004220
        /*0650*/ 	.word	0x000000ff
        /*0654*/ 	.word	0x00000000
        /*0658*/ 	.short	0x010a
        /*065a*/ 	.byte	0x05
	.zero		1


	//   ....[85]....
        /*065c*/ 	.word	0x000042b0
        /*0660*/ 	.word	0x000000ff
        /*0664*/ 	.word	0x00000000
        /*0668*/ 	.short	0x010a
        /*066a*/ 	.byte	0x04
	.zero		1


	//   ....[86]....
        /*066c*/ 	.word	0x00004780
        /*0670*/ 	.word	0x0000000c
        /*0674*/ 	.word	0x000000f0
        /*0678*/ 	.short	0x010a
        /*067a*/ 	.byte	0xff
	.zero		1


	//   ....[87]....
        /*067c*/ 	.word	0x000048f0
        /*0680*/ 	.word	0x00000000
        /*0684*/ 	.word	0x00000000
        /*0688*/ 	.short	0x0101
        /*068a*/ 	.byte	0xff
	.zero		1


	//   ....[88]....
        /*068c*/ 	.word	0x00004d80
        /*0690*/ 	.word	0x000000ff
        /*0694*/ 	.word	0x000000e8
        /*0698*/ 	.short	0x010a
        /*069a*/ 	.byte	0x15
	.zero		1


	//   ....[89]....
        /*069c*/ 	.word	0x00004f00
        /*06a0*/ 	.word	0x000000ff
        /*06a4*/ 	.word	0x000000c0
        /*06a8*/ 	.short	0x010a
        /*06aa*/ 	.byte	0x15
	.zero		1


	//   ....[90]....
        /*06ac*/ 	.word	0x00005080
        /*06b0*/ 	.word	0x000000ff
        /*06b4*/ 	.word	0x000000a0
        /*06b8*/ 	.short	0x010b
        /*06ba*/ 	.byte	0x15
	.zero		1


	//   ....[91]....
        /*06bc*/ 	.word	0x00005090
        /*06c0*/ 	.word	0x000000ff
        /*06c4*/ 	.word	0x00000000
        /*06c8*/ 	.short	0x0101
        /*06ca*/ 	.byte	0x06
	.zero		1


	//   ....[92]....
        /*06cc*/ 	.word	0x000050a0
        /*06d0*/ 	.word	0x000000ff
        /*06d4*/ 	.word	0x000000c8
        /*06d8*/ 	.short	0x010a
        /*06da*/ 	.byte	0x15
	.zero		1


	//   ....[93]....
        /*06dc*/ 	.word	0x00005200
        /*06e0*/ 	.word	0x000000ff
        /*06e4*/ 	.word	0x000000a8
        /*06e8*/ 	.short	0x010b
        /*06ea*/ 	.byte	0x15
	.zero		1


	//   ....[94]....
        /*06ec*/ 	.word	0x00005210
        /*06f0*/ 	.word	0x000000ff
        /*06f4*/ 	.word	0x00000000
        /*06f8*/ 	.short	0x0101
        /*06fa*/ 	.byte	0x06
	.zero		1


	//   ....[95]....
        /*06fc*/ 	.word	0x00005220
        /*0700*/ 	.word	0x000000ff
        /*0704*/ 	.word	0x000000d0
        /*0708*/ 	.short	0x010a
        /*070a*/ 	.byte	0x15
	.zero		1


	//   ....[96]....
        /*070c*/ 	.word	0x00005370
        /*0710*/ 	.word	0x000000ff
        /*0714*/ 	.word	0x000000b0
        /*0718*/ 	.short	0x010b
        /*071a*/ 	.byte	0x15
	.zero		1


	//   ....[97]....
        /*071c*/ 	.word	0x00005380
        /*0720*/ 	.word	0x000000ff
        /*0724*/ 	.word	0x00000000
        /*0728*/ 	.short	0x0101
        /*072a*/ 	.byte	0x06
	.zero		1


	//   ....[98]....
        /*072c*/ 	.word	0x00005390
        /*0730*/ 	.word	0x000000ff
        /*0734*/ 	.word	0x000000d8
        /*0738*/ 	.short	0x010a
        /*073a*/ 	.byte	0x15
	.zero		1


	//   ....[99]....
        /*073c*/ 	.word	0x00005580
        /*0740*/ 	.word	0x000000ff
        /*0744*/ 	.word	0x000000b8
        /*0748*/ 	.short	0x010b
        /*074a*/ 	.byte	0x15
	.zero		1


	//   ....[100]....
        /*074c*/ 	.word	0x00005590
        /*0750*/ 	.word	0x000000ff
        /*0754*/ 	.word	0x00000000
        /*0758*/ 	.short	0x0101
        /*075a*/ 	.byte	0x25
	.zero		1


	//   ....[101]....
        /*075c*/ 	.word	0x000055c0
        /*0760*/ 	.word	0x000000ff
        /*0764*/ 	.word	0x000000c0
        /*0768*/ 	.short	0x010a
        /*076a*/ 	.byte	0x15
	.zero		1


	//   ....[102]....
        /*076c*/ 	.word	0x000055e0
        /*0770*/ 	.word	0x000000ff
        /*0774*/ 	.word	0x000000c8
        /*0778*/ 	.short	0x010a
        /*077a*/ 	.byte	0x15
	.zero		1


	//   ....[103]....
        /*077c*/ 	.word	0x00005600
        /*0780*/ 	.word	0x000000ff
        /*0784*/ 	.word	0x000000d0
        /*0788*/ 	.short	0x010a
        /*078a*/ 	.byte	0x15
	.zero		1


	//   ....[104]....
        /*078c*/ 	.word	0x00005640
        /*0790*/ 	.word	0x00000000
        /*0794*/ 	.word	0x000000d8
        /*0798*/ 	.short	0x010a
        /*079a*/ 	.byte	0xff
	.zero		1


	//   ....[105]....
        /*079c*/ 	.word	0x00005980
        /*07a0*/ 	.word	0x00000003
        /*07a4*/ 	.word	0x000000f0
        /*07a8*/ 	.short	0x010a
        /*07aa*/ 	.byte	0xff
	.zero		1


	//   ....[106]....
        /*07ac*/ 	.word	0x00005b00
        /*07b0*/ 	.word	0x00000000
        /*07b4*/ 	.word	0x00000000
        /*07b8*/ 	.short	0x0101
        /*07ba*/ 	.byte	0xff
	.zero		1


	//   ....[107]....
        /*07bc*/ 	.word	0x000065f0
        /*07c0*/ 	.word	0x00000002
        /*07c4*/ 	.word	0x000000a0
        /*07c8*/ 	.short	0x010a
        /*07ca*/ 	.byte	0xff
	.zero		1


	//   ....[108]....
        /*07cc*/ 	.word	0x00006610
        /*07d0*/ 	.word	0x00000034
        /*07d4*/ 	.word	0x00000110
        /*07d8*/ 	.short	0x010a
        /*07da*/ 	.byte	0xff
	.zero		1


	//   ....[109]....
        /*07dc*/ 	.word	0x00006750
        /*07e0*/ 	.word	0x00000002
        /*07e4*/ 	.word	0x000000a0
        /*07e8*/ 	.short	0x010a
        /*07ea*/ 	.byte	0xff
	.zero		1


	//   ....[110]....
        /*07ec*/ 	.word	0x00006870
        /*07f0*/ 	.word	0x00000000
        /*07f4*/ 	.word	0x00000000
        /*07f8*/ 	.short	0x0101
        /*07fa*/ 	.byte	0xff
	.zero		1


	//   ....[111]....
        /*07fc*/ 	.word	0x000068f0
        /*0800*/ 	.word	0x00000034
        /*0804*/ 	.word	0x00000110
        /*0808*/ 	.short	0x010a
        /*080a*/ 	.byte	0xff
	.zero		1


	//   ....[112]....
        /*080c*/ 	.word	0x00007460
        /*0810*/ 	.word	0x00000000
        /*0814*/ 	.word	0x000000a0
        /*0818*/ 	.short	0x010a
        /*081a*/ 	.byte	0xff
	.zero		1


	//   ....[113]....
        /*081c*/ 	.word	0x00007510
        /*0820*/ 	.word	0x00000000
        /*0824*/ 	.word	0x000000a0
        /*0828*/ 	.short	0x010a
        /*082a*/ 	.byte	0xff
	.zero		1


	//   ....[114]....
        /*082c*/ 	.word	0x00007630
        /*0830*/ 	.word	0x00000000
        /*0834*/ 	.word	0x00000000
        /*0838*/ 	.short	0x0101
        /*083a*/ 	.byte	0xff
	.zero		1


	//   ....[115]....
        /*083c*/ 	.word	0x000081a0
        /*0840*/ 	.word	0x00000000
        /*0844*/ 	.word	0x000000a0
        /*0848*/ 	.short	0x010a
        /*084a*/ 	.byte	0xff
	.zero		1


	//   ....[116]....
        /*084c*/ 	.word	0x00008250
        /*0850*/ 	.word	0x00000000
        /*0854*/ 	.word	0x000000a0
        /*0858*/ 	.short	0x010a
        /*085a*/ 	.byte	0xff
	.zero		1


	//   ....[117]....
        /*085c*/ 	.word	0x00008380
        /*0860*/ 	.word	0x00000000
        /*0864*/ 	.word	0x00000000
        /*0868*/ 	.short	0x0101
        /*086a*/ 	.byte	0xff
	.zero		1


	//   ....[118]....
        /*086c*/ 	.word	0x00008f20
        /*0870*/ 	.word	0x00000000
        /*0874*/ 	.word	0x000000a0
        /*0878*/ 	.short	0x010a
        /*087a*/ 	.byte	0xff
	.zero		1


	//   ....[119]....
        /*087c*/ 	.word	0x00008fd0
        /*0880*/ 	.word	0x00000000
        /*0884*/ 	.word	0x000000a0
        /*0888*/ 	.short	0x010a
        /*088a*/ 	.byte	0xff
	.zero		1


	//   ....[120]....
        /*088c*/ 	.word	0x000090f0
        /*0890*/ 	.word	0x00000000
        /*0894*/ 	.word	0x00000000
        /*0898*/ 	.short	0x0101
        /*089a*/ 	.byte	0xff
	.zero		1


	//   ....[121]....
        /*089c*/ 	.word	0x00009500
        /*08a0*/ 	.word	0x000000ff
        /*08a4*/ 	.word	0x00000000
        /*08a8*/ 	.short	0x0101
        /*08aa*/ 	.byte	0x04
	.zero		1


	//   ....[122]....
        /*08ac*/ 	.word	0x00009df0
        /*08b0*/ 	.word	0x00000000
        /*08b4*/ 	.word	0x00000160
        /*08b8*/ 	.short	0x010a
        /*08ba*/ 	.byte	0xff
	.zero		1


	//   ....[123]....
        /*08bc*/ 	.word	0x00009e50
        /*08c0*/ 	.word	0x00000000
        /*08c4*/ 	.word	0x00000050
        /*08c8*/ 	.short	0x010a
        /*08ca*/ 	.byte	0xff
	.zero		1


	//   ....[124]....
        /*08cc*/ 	.word	0x00009eb0
        /*08d0*/ 	.word	0x00000000
        /*08d4*/ 	.word	0x00000050
        /*08d8*/ 	.short	0x010a
        /*08da*/ 	.byte	0xff
	.zero		1


	//   ....[125]....
        /*08dc*/ 	.word	0x00009f00
        /*08e0*/ 	.word	0x00000003
        /*08e4*/ 	.word	0x000000f0
        /*08e8*/ 	.short	0x010a
        /*08ea*/ 	.byte	0xff
	.zero		1


	//   ....[126]....
        /*08ec*/ 	.word	0x00009f60
        /*08f0*/ 	.word	0x00000000
        /*08f4*/ 	.word	0x00000000
        /*08f8*/ 	.short	0x010a
        /*08fa*/ 	.byte	0xff
	.zero		1


	//   ....[127]....
        /*08fc*/ 	.word	0x00009fc0
        /*0900*/ 	.word	0x00000000
        /*0904*/ 	.word	0x00000000
        /*0908*/ 	.short	0x010a
        /*090a*/ 	.byte	0xff
	.zero		1


	//   ....[128]....
        /*090c*/ 	.word	0x0000a020
        /*0910*/ 	.word	0x00000000
        /*0914*/ 	.word	0x00000000
        /*0918*/ 	.short	0x010a
        /*091a*/ 	.byte	0xff
	.zero		1


	//   ....[129]....
        /*091c*/ 	.word	0x0000a080
        /*0920*/ 	.word	0x00000000
        /*0924*/ 	.word	0x00000000
        /*0928*/ 	.short	0x010a
        /*092a*/ 	.byte	0xff
	.zero		1


	//   ....[130]....
        /*092c*/ 	.word	0x0000a0e0
        /*0930*/ 	.word	0x00000000
        /*0934*/ 	.word	0x00000000
        /*0938*/ 	.short	0x010a
        /*093a*/ 	.byte	0xff
	.zero		1


	//   ....[131]....
        /*093c*/ 	.word	0x0000a140
        /*0940*/ 	.word	0x00000000
        /*0944*/ 	.word	0x00000000
        /*0948*/ 	.short	0x010a
        /*094a*/ 	.byte	0xff
	.zero		1


	//   ....[132]....
        /*094c*/ 	.word	0x0000a1a0
        /*0950*/ 	.word	0x00000000
        /*0954*/ 	.word	0x00000000
        /*0958*/ 	.short	0x010a
        /*095a*/ 	.byte	0xff
	.zero		1


	//   ....[133]....
        /*095c*/ 	.word	0x0000a200
        /*0960*/ 	.word	0x00000000
        /*0964*/ 	.word	0x00000000
        /*0968*/ 	.short	0x010a
        /*096a*/ 	.byte	0xff
	.zero		1


	//   ....[134]....
        /*096c*/ 	.word	0x0000a260
        /*0970*/ 	.word	0x00000000
        /*0974*/ 	.word	0x00000000
        /*0978*/ 	.short	0x010a
        /*097a*/ 	.byte	0xff
	.zero		1


	//   ....[135]....
        /*097c*/ 	.word	0x0000a2b0
        /*0980*/ 	.word	0x00000002
        /*0984*/ 	.word	0x00000150
        /*0988*/ 	.short	0x010a
        /*098a*/ 	.byte	0xff
	.zero		1


	//   ....[136]....
        /*098c*/ 	.word	0x0000a310
        /*0990*/ 	.word	0x00000002
        /*0994*/ 	.word	0x00000100
        /*0998*/ 	.short	0x010a
        /*099a*/ 	.byte	0xff
	.zero		1


	//   ....[137]....
        /*099c*/ 	.word	0x0000a360
        /*09a0*/ 	.word	0x00000002
        /*09a4*/ 	.word	0x000000f0
        /*09a8*/ 	.short	0x010a
        /*09aa*/ 	.byte	0xff
	.zero		1


	//   ....[138]....
        /*09ac*/ 	.word	0x0000a3c0
        /*09b0*/ 	.word	0x00000000
        /*09b4*/ 	.word	0x00000100
        /*09b8*/ 	.short	0x010a
        /*09ba*/ 	.byte	0xff
	.zero		1


	//   ....[139]....
        /*09bc*/ 	.word	0x0000a410
        /*09c0*/ 	.word	0x00000000
        /*09c4*/ 	.word	0x000000f0
        /*09c8*/ 	.short	0x010a
        /*09ca*/ 	.byte	0xff
	.zero		1


	//   ....[140]....
        /*09cc*/ 	.word	0x0000a470
        /*09d0*/ 	.word	0x00000002
        /*09d4*/ 	.word	0x00000130
        /*09d8*/ 	.short	0x010a
        /*09da*/ 	.byte	0xff
	.zero		1


	//   ....[141]....
        /*09dc*/ 	.word	0x0000a4d0
        /*09e0*/ 	.word	0x00000000
        /*09e4*/ 	.word	0x00000000
        /*09e8*/ 	.short	0x010a
        /*09ea*/ 	.byte	0xff
	.zero		1


	//   ....[142]....
        /*09ec*/ 	.word	0x0000a530
        /*09f0*/ 	.word	0x00000000
        /*09f4*/ 	.word	0x00000000
        /*09f8*/ 	.short	0x010a
        /*09fa*/ 	.byte	0xff
	.zero		1


	//   ....[143]....
        /*09fc*/ 	.word	0x0000a590
        /*0a00*/ 	.word	0x00000000
        /*0a04*/ 	.word	0x00000000
        /*0a08*/ 	.short	0x010a
        /*0a0a*/ 	.byte	0xff
	.zero		1


	//   ....[144]....
        /*0a0c*/ 	.word	0x0000a5f0
        /*0a10*/ 	.word	0x00000000
        /*0a14*/ 	.word	0x00000000
        /*0a18*/ 	.short	0x010a
        /*0a1a*/ 	.byte	0xff
	.zero		1


	//   ....[145]....
        /*0a1c*/ 	.word	0x0000a650
        /*0a20*/ 	.word	0x00000000
        /*0a24*/ 	.word	0x00000000
        /*0a28*/ 	.short	0x010a
        /*0a2a*/ 	.byte	0xff
	.zero		1


	//   ....[146]....
        /*0a2c*/ 	.word	0x0000a6a0
        /*0a30*/ 	.word	0x0000000c
        /*0a34*/ 	.word	0x000000f0
        /*0a38*/ 	.short	0x010a
        /*0a3a*/ 	.byte	0xff
	.zero		1


	//   ....[147]....
        /*0a3c*/ 	.word	0x0000a700
        /*0a40*/ 	.word	0x00000000
        /*0a44*/ 	.word	0x000000e8
        /*0a48*/ 	.short	0x010a
        /*0a4a*/ 	.byte	0xff
	.zero		1


	//   ....[148]....
        /*0a4c*/ 	.word	0x0000a760
        /*0a50*/ 	.word	0x00000000
        /*0a54*/ 	.word	0x000000c0
        /*0a58*/ 	.short	0x010a
        /*0a5a*/ 	.byte	0xff
	.zero		1


	//   ....[149]....
        /*0a5c*/ 	.word	0x0000a7c0
        /*0a60*/ 	.word	0x00000000
        /*0a64*/ 	.word	0x000000c8
        /*0a68*/ 	.short	0x010a
        /*0a6a*/ 	.byte	0xff
	.zero		1


	//   ....[150]....
        /*0a6c*/ 	.word	0x0000a820
        /*0a70*/ 	.word	0x00000000
        /*0a74*/ 	.word	0x000000d0
        /*0a78*/ 	.short	0x010a
        /*0a7a*/ 	.byte	0xff
	.zero		1


	//   ....[151]....
        /*0a7c*/ 	.word	0x0000a880
        /*0a80*/ 	.word	0x00000000
        /*0a84*/ 	.word	0x000000d8
        /*0a88*/ 	.short	0x010a
        /*0a8a*/ 	.byte	0xff
	.zero		1


	//   ....[152]....
        /*0a8c*/ 	.word	0x0000a8e0
        /*0a90*/ 	.word	0x00000000
        /*0a94*/ 	.word	0x000000c0
        /*0a98*/ 	.short	0x010a
        /*0a9a*/ 	.byte	0xff
	.zero		1


	//   ....[153]....
        /*0a9c*/ 	.word	0x0000a940
        /*0aa0*/ 	.word	0x00000000
        /*0aa4*/ 	.word	0x000000c8
        /*0aa8*/ 	.short	0x010a
        /*0aaa*/ 	.byte	0xff
	.zero		1


	//   ....[154]....
        /*0aac*/ 	.word	0x0000a9a0
        /*0ab0*/ 	.word	0x00000000
        /*0ab4*/ 	.word	0x000000d0
        /*0ab8*/ 	.short	0x010a
        /*0aba*/ 	.byte	0xff
	.zero		1


	//   ....[155]....
        /*0abc*/ 	.word	0x0000a9f0
        /*0ac0*/ 	.word	0x00000003
        /*0ac4*/ 	.word	0x000000f0
        /*0ac8*/ 	.short	0x010a
        /*0aca*/ 	.byte	0xff
	.zero		1


	//   ....[156]....
        /*0acc*/ 	.word	0x0000aa40
        /*0ad0*/ 	.word	0x00000002
        /*0ad4*/ 	.word	0x000000a0
        /*0ad8*/ 	.short	0x010a
        /*0ada*/ 	.byte	0xff
	.zero		1


	//   ....[157]....
        /*0adc*/ 	.word	0x0000aa90
        /*0ae0*/ 	.word	0x00000034
        /*0ae4*/ 	.word	0x00000110
        /*0ae8*/ 	.short	0x010a
        /*0aea*/ 	.byte	0xff
	.zero		1


	//   ....[158]....
        /*0aec*/ 	.word	0x0000aae0
        /*0af0*/ 	.word	0x00000000
        /*0af4*/ 	.word	0x000000a0
        /*0af8*/ 	.short	0x010a
        /*0afa*/ 	.byte	0xff
	.zero		1


	//   ....[159]....
        /*0afc*/ 	.word	0x0000ab30
        /*0b00*/ 	.word	0x00000000
        /*0b04*/ 	.word	0x000000a0
        /*0b08*/ 	.short	0x010a
        /*0b0a*/ 	.byte	0xff
	.zero		1


	//   ....[160]....
        /*0b0c*/ 	.word	0x0000ab80
        /*0b10*/ 	.word	0x00000000
        /*0b14*/ 	.word	0x000000a0
        /*0b18*/ 	.short	0x010a
        /*0b1a*/ 	.byte	0xff
	.zero		1


	//----- nvinfo : EIATTR_NUM_MBARRIERS
	.align		4
.L_48:
        /*0b1c*/ 	.byte	0x03, 0x38
        /*0b1e*/ 	.short	0x002e


	//----- nvinfo : EIATTR_EXIT_INSTR_OFFSETS
	.align		4
        /*0b20*/ 	.byte	0x04, 0x1c
        /*0b22*/ 	.short	(.L_50 - .L_49)


	//   ....[0]....
.L_49:
        /*0b24*/ 	.word	0x00003130


	//   ....[1]....
        /*0b28*/ 	.word	0x00003620


	//   ....[2]....
        /*0b2c*/ 	.word	0x00003680


	//   ....[3]....
        /*0b30*/ 	.word	0x00004510


	//   ....[4]....
        /*0b34*/ 	.word	0x00005670


	//   ....[5]....
        /*0b38*/ 	.word	0x000056b0


	//   ....[6]....
        /*0b3c*/ 	.word	0x00009de0


	//----- nvinfo : EIATTR_MAX_THREADS
	.align		4
.L_50:
        /*0b40*/ 	.byte	0x04, 0x05
        /*0b42*/ 	.short	(.L_52 - .L_51)
.L_51:
        /*0b44*/ 	.word	0x00000100
        /*0b48*/ 	.word	0x00000001
        /*0b4c*/ 	.word	0x00000001


	//----- nvinfo : EIATTR_CRS_STACK_SIZE
	.align		4
.L_52:
        /*0b50*/ 	.byte	0x04, 0x1e
        /*0b52*/ 	.short	(.L_54 - .L_53)
.L_53:
        /*0b54*/ 	.word	0x00000000


	//----- nvinfo : EIATTR_CBANK_PARAM_SIZE
	.align		4
.L_54:
        /*0b58*/ 	.byte	0x03, 0x19
        /*0b5a*/ 	.short	0x0800


	//----- nvinfo : EIATTR_PARAM_CBANK
	.align		4
        /*0b5c*/ 	.byte	0x04, 0x0a
        /*0b5e*/ 	.short	(.L_56 - .L_55)
	.align		4
.L_55:
        /*0b60*/ 	.word	index@(.nv.constant0._ZN7cutlass13device_kernelINS_4gemm6kernel13GemmUniversalIN4cute5tupleIJiiiiEEENS1_10collective13CollectiveMmaINS1_35MainloopSm100TmaUmmaWarpSpecializedILi10ELi2ELi4ENS5_IJNS4_1CILi4EEESB_NSA_ILi1EEEEEEEENS5_IJNSA_ILi64EEENSA_ILi256EEESF_EEEaNS5_IJlSC_lEEEaSI_NS4_8TiledMMAINS4_8MMA_AtomIJNS4_15SM100_MMA_S8_SSIaaiLi64ELi256ELNS4_4UMMA5MajorE0ELSN_0ELNSM_8SaturateE0EEEEEENS4_6LayoutINS5_IJSC_SC_SC_EEENS5_IJNSA_ILi0EEEST_ST_EEEEENS5_IJNS4_10UnderscoreESW_SW_EEEEENS4_23SM90_TMA_LOAD_MULTICASTENS4_14ComposedLayoutINS4_7SwizzleILi2ELi4ELi3EEENS4_18smem_ptr_flag_bitsILi8EEENSR_INS5_IJNSA_ILi8EEESF_EEENS5_IJSF_SC_EEEEEEEvNS4_8identityESZ_S19_vS1A_EENS_8epilogue10collective18CollectiveEpilogueINS1C_23Sm100TmaWarpSpecializedILi4ELi2ELi32ELb0ELb0EEEJSH_NS5_IJNSR_ISF_SC_EES1H_EEEaSI_aSI_NS1C_6fusion15FusionCallbacksIS1G_NS1J_17LinearCombinationIaiaiLNS_15FloatRoundStyleE2EEESH_S1I_JEEENS4_5SM1004TMEM4LOAD26SM100_TMEM_LOAD_16dp32b32xENS4_13SM90_TMA_LOADES19_NS4_39AutoVectorizingCopyWithAssumedAlignmentILi128EEENS4_14SM90_TMA_STOREES19_S1V_S1V_EEEvvEEEEvNT_6ParamsE)
        /*0b64*/ 	.short	0x0380
        /*0b66*/ 	.short	0x0800


	//----- nvinfo : EIATTR_SW_WAR
	.align		4
.L_56:
        /*0b68*/ 	.byte	0x04, 0x36
        /*0b6a*/ 	.short	(.L_58 - .L_57)
.L_57:
        /*0b6c*/ 	.word	0x00000008
.L_58:


//--------------------- .nv.callgraph             --------------------------
	.section	.nv.callgraph,"",@"SHT_CUDA_CALLGRAPH"
	.align	4
	.sectionentsize	8
	.align		4
        /*0000*/ 	.word	0x00000000
	.align		4
        /*0004*/ 	.word	0xffffffff
	.align		4
        /*0008*/ 	.word	index@(_ZN7cutlass13device_kernelINS_4gemm6kernel13GemmUniversalIN4cute5tupleIJiiiiEEENS1_10collective13CollectiveMmaINS1_35MainloopSm100TmaUmmaWarpSpecializedILi10ELi2ELi4ENS5_IJNS4_1CILi4EEESB_NSA_ILi1EEEEEEEENS5_IJNSA_ILi64EEENSA_ILi256EEESF_EEEaNS5_IJlSC_lEEEaSI_NS4_8TiledMMAINS4_8MMA_AtomIJNS4_15SM100_MMA_S8_SSIaaiLi64ELi256ELNS4_4UMMA5MajorE0ELSN_0ELNSM_8SaturateE0EEEEEENS4_6LayoutINS5_IJSC_SC_SC_EEENS5_IJNSA_ILi0EEEST_ST_EEEEENS5_IJNS4_10UnderscoreESW_SW_EEEEENS4_23SM90_TMA_LOAD_MULTICASTENS4_14ComposedLayoutINS4_7SwizzleILi2ELi4ELi3EEENS4_18smem_ptr_flag_bitsILi8EEENSR_INS5_IJNSA_ILi8EEESF_EEENS5_IJSF_SC_EEEEEEEvNS4_8identityESZ_S19_vS1A_EENS_8epilogue10collective18CollectiveEpilogueINS1C_23Sm100TmaWarpSpecializedILi4ELi2ELi32ELb0ELb0EEEJSH_NS5_IJNSR_ISF_SC_EES1H_EEEaSI_aSI_NS1C_6fusion15FusionCallbacksIS1G_NS1J_17LinearCombinationIaiaiLNS_15FloatRoundStyleE2EEESH_S1I_JEEENS4_5SM1004TMEM4LOAD26SM100_TMEM_LOAD_16dp32b32xENS4_13SM90_TMA_LOADES19_NS4_39AutoVectorizingCopyWithAssumedAlignmentILi128EEENS4_14SM90_TMA_STOREES19_S1V_S1V_EEEvvEEEEvNT_6ParamsE)
	.align		4
        /*000c*/ 	.word	index@(__assertfail)
	.align		4
        /*0010*/ 	.word	0x00000000
	.align		4
        /*0014*/ 	.word	0xfffffffe
	.align		4
        /*0018*/ 	.word	0x00000000
	.align		4
        /*001c*/ 	.word	0xfffffffd
	.align		4
        /*0020*/ 	.word	0x00000000
	.align		4
        /*0024*/ 	.word	0xfffffffc


//--------------------- .nv.constant4             --------------------------
	.section	.nv.constant4,"a",@progbits
	.align	8
	.align		8
.nv.constant4:
        /*0000*/ 	.dword	__assertfail
	.align		8
        /*0008*/ 	.dword	__unnamed_1
	.align		8
        /*0010*/ 	.dword	__unnamed_2
	.align		8
        /*0018*/ 	.dword	__unnamed_3
	.align		8
        /*0020*/ 	.dword	_ZN40_INTERNAL_3be43da8_4_k_cu_c52d68d8_289314cuda3std3__45__cpo5beginE
	.align		8
        /*0028*/ 	.dword	_ZN40_INTERNAL_3be43da8_4_k_cu_c52d68d8_289314cuda3std3__45__cpo3endE
	.align		8
        /*0030*/ 	.dword	_ZN40_INTERNAL_3be43da8_4_k_cu_c52d68d8_289314cuda3std3__45__cpo6cbeginE
	.align		8
        /*0038*/ 	.dword	_ZN40_INTERNAL_3be43da8_4_k_cu_c52d68d8_289314cuda3std3__45__cpo4cendE
	.align		8
        /*0040*/ 	.dword	_ZN40_INTERNAL_3be43da8_4_k_cu_c52d68d8_289314cuda3std3__442_GLOBAL__N__3be43da8_4_k_cu_c52d68d8_289316ignoreE
	.align		8
        /*0048*/ 	.dword	_ZN40_INTERNAL_3be43da8_4_k_cu_c52d68d8_289314cuda3std3__419piecewise_constructE
	.align		8
        /*0050*/ 	.dword	_ZN40_INTERNAL_3be43da8_4_k_cu_c52d68d8_289314cuda3std3__48in_placeE
	.align		8
        /*0058*/ 	.dword	_ZN40_INTERNAL_3be43da8_4_k_cu_c52d68d8_289314cuda3std6ranges3__45__cpo4swapE
	.align		8
        /*0060*/ 	.dword	_ZN40_INTERNAL_3be43da8_4_k_cu_c52d68d8_289314cuda3std6ranges3__45__cpo9iter_moveE
	.align		8
        /*0068*/ 	.dword	_ZN40_INTERNAL_3be43da8_4_k_cu_c52d68d8_289314cute7productE
	.align		8
        /*0070*/ 	.dword	_ZN40_INTERNAL_3be43da8_4_k_cu_c52d68d8_289314cute1_E
	.align		8
        /*0078*/ 	.dword	$str$25
	.align		8
        /*0080*/ 	.dword	$str$26
	.align		8
        /*0088*/ 	.dword	$str$27
	.align		8
        /*0090*/ 	.dword	$str$28


//--------------------- .text._ZN7cutlass13device_kernelINS_4gemm6kernel13GemmUniversalIN4cute5tupleIJiiiiEEENS1_10collective13CollectiveMmaINS1_35MainloopSm100TmaUmmaWarpSpecializedILi10ELi2ELi4ENS5_IJNS4_1CILi4EEESB_NSA_ILi1EEEEEEEENS5_IJNSA_ILi64EEENSA_ILi256EEESF_EEEaNS5_IJlSC_lEEEaSI_NS4_8TiledMMAINS4_8MMA_AtomIJNS4_15SM100_MMA_S8_SSIaaiLi64ELi256ELNS4_4UMMA5MajorE0ELSN_0ELNSM_8SaturateE0EEEEEENS4_6LayoutINS5_IJSC_SC_SC_EEENS5_IJNSA_ILi0EEEST_ST_EEEEENS5_IJNS4_10UnderscoreESW_SW_EEEEENS4_23SM90_TMA_LOAD_MULTICASTENS4_14ComposedLayoutINS4_7SwizzleILi2ELi4ELi3EEENS4_18smem_ptr_flag_bitsILi8EEENSR_INS5_IJNSA_ILi8EEESF_EEENS5_IJSF_SC_EEEEEEEvNS4_8identityESZ_S19_vS1A_EENS_8epilogue10collective18CollectiveEpilogueINS1C_23Sm100TmaWarpSpecializedILi4ELi2ELi32ELb0ELb0EEEJSH_NS5_IJNSR_ISF_SC_EES1H_EEEaSI_aSI_NS1C_6fusion15FusionCallbacksIS1G_NS1J_17LinearCombinationIaiaiLNS_15FloatRoundStyleE2EEESH_S1I_JEEENS4_5SM1004TMEM4LOAD26SM100_TMEM_LOAD_16dp32b32xENS4_13SM90_TMA_LOADES19_NS4_39AutoVectorizingCopyWithAssumedAlignmentILi128EEENS4_14SM90_TMA_STOREES19_S1V_S1V_EEEvvEEEEvNT_6ParamsE --------------------------
	.section	.text._ZN7cutlass13device_kernelINS_4gemm6kernel13GemmUniversalIN4cute5tupleIJiiiiEEENS1_10collective13CollectiveMmaINS1_35MainloopSm100TmaUmmaWarpSpecializedILi10ELi2ELi4ENS5_IJNS4_1CILi4EEESB_NSA_ILi1EEEEEEEENS5_IJNSA_ILi64EEENSA_ILi256EEESF_EEEaNS5_IJlSC_lEEEaSI_NS4_8TiledMMAINS4_8MMA_AtomIJNS4_15SM100_MMA_S8_SSIaaiLi64ELi256ELNS4_4UMMA5MajorE0ELSN_0ELNSM_8SaturateE0EEEEEENS4_6LayoutINS5_IJSC_SC_SC_EEENS5_IJNSA_ILi0EEEST_ST_EEEEENS5_IJNS4_10UnderscoreESW_SW_EEEEENS4_23SM90_TMA_LOAD_MULTICASTENS4_14ComposedLayoutINS4_7SwizzleILi2ELi4ELi3EEENS4_18smem_ptr_flag_bitsILi8EEENSR_INS5_IJNSA_ILi8EEESF_EEENS5_IJSF_SC_EEEEEEEvNS4_8identityESZ_S19_vS1A_EENS_8epilogue10collective18CollectiveEpilogueINS1C_23Sm100TmaWarpSpecializedILi4ELi2ELi32ELb0ELb0EEEJSH_NS5_IJNSR_ISF_SC_EES1H_EEEaSI_aSI_NS1C_6fusion15FusionCallbacksIS1G_NS1J_17LinearCombinationIaiaiLNS_15FloatRoundStyleE2EEESH_S1I_JEEENS4_5SM1004TMEM4LOAD26SM100_TMEM_LOAD_16dp32b32xENS4_13SM90_TMA_LOADES19_NS4_39AutoVectorizingCopyWithAssumedAlignmentILi128EEENS4_14SM90_TMA_STOREES19_S1V_S1V_EEEvvEEEEvNT_6ParamsE,"ax",@progbits
	.align	128
.text._ZN7cutlass13device_kernelINS_4gemm6kernel13GemmUniversalIN4cute5tupleIJiiiiEEENS1_10collective13CollectiveMmaINS1_35MainloopSm100TmaUmmaWarpSpecializedILi10ELi2ELi4ENS5_IJNS4_1CILi4EEESB_NSA_ILi1EEEEEEEENS5_IJNSA_ILi64EEENSA_ILi256EEESF_EEEaNS5_IJlSC_lEEEaSI_NS4_8TiledMMAINS4_8MMA_AtomIJNS4_15SM100_MMA_S8_SSIaaiLi64ELi256ELNS4_4UMMA5MajorE0ELSN_0ELNSM_8SaturateE0EEEEEENS4_6LayoutINS5_IJSC_SC_SC_EEENS5_IJNSA_ILi0EEEST_ST_EEEEENS5_IJNS4_10UnderscoreESW_SW_EEEEENS4_23SM90_TMA_LOAD_MULTICASTENS4_14ComposedLayoutINS4_7SwizzleILi2ELi4ELi3EEENS4_18smem_ptr_flag_bitsILi8EEENSR_INS5_IJNSA_ILi8EEESF_EEENS5_IJSF_SC_EEEEEEEvNS4_8identityESZ_S19_vS1A_EENS_8epilogue10collective18CollectiveEpilogueINS1C_23Sm100TmaWarpSpecializedILi4ELi2ELi32ELb0ELb0EEEJSH_NS5_IJNSR_ISF_SC_EES1H_EEEaSI_aSI_NS1C_6fusion15FusionCallbacksIS1G_NS1J_17LinearCombinationIaiaiLNS_15FloatRoundStyleE2EEESH_S1I_JEEENS4_5SM1004TMEM4LOAD26SM100_TMEM_LOAD_16dp32b32xENS4_13SM90_TMA_LOADES19_NS4_39AutoVectorizingCopyWithAssumedAlignmentILi128EEENS4_14SM90_TMA_STOREES19_S1V_S1V_EEEvvEEEEvNT_6ParamsE:
        .type           _ZN7cutlass13device_kernelINS_4gemm6kernel13GemmUniversalIN4cute5tupleIJiiiiEEENS1_10collective13CollectiveMmaINS1_35MainloopSm100TmaUmmaWarpSpecializedILi10ELi2ELi4ENS5_IJNS4_1CILi4EEESB_NSA_ILi1EEEEEEEENS5_IJNSA_ILi64EEENSA_ILi256EEESF_EEEaNS5_IJlSC_lEEEaSI_NS4_8TiledMMAINS4_8MMA_AtomIJNS4_15SM100_MMA_S8_SSIaaiLi64ELi256ELNS4_4UMMA5MajorE0ELSN_0ELNSM_8SaturateE0EEEEEENS4_6LayoutINS5_IJSC_SC_SC_EEENS5_IJNSA_ILi0EEEST_ST_EEEEENS5_IJNS4_10UnderscoreESW_SW_EEEEENS4_23SM90_TMA_LOAD_MULTICASTENS4_14ComposedLayoutINS4_7SwizzleILi2ELi4ELi3EEENS4_18smem_ptr_flag_bitsILi8EEENSR_INS5_IJNSA_ILi8EEESF_EEENS5_IJSF_SC_EEEEEEEvNS4_8identityESZ_S19_vS1A_EENS_8epilogue10collective18CollectiveEpilogueINS1C_23Sm100TmaWarpSpecializedILi4ELi2ELi32ELb0ELb0EEEJSH_NS5_IJNSR_ISF_SC_EES1H_EEEaSI_aSI_NS1C_6fusion15FusionCallbacksIS1G_NS1J_17LinearCombinationIaiaiLNS_15FloatRoundStyleE2EEESH_S1I_JEEENS4_5SM1004TMEM4LOAD26SM100_TMEM_LOAD_16dp32b32xENS4_13SM90_TMA_LOADES19_NS4_39AutoVectorizingCopyWithAssumedAlignmentILi128EEENS4_14SM90_TMA_STOREES19_S1V_S1V_EEEvvEEEEvNT_6ParamsE,@function
        .size           _ZN7cutlass13device_kernelINS_4gemm6kernel13GemmUniversalIN4cute5tupleIJiiiiEEENS1_10collective13CollectiveMmaINS1_35MainloopSm100TmaUmmaWarpSpecializedILi10ELi2ELi4ENS5_IJNS4_1CILi4EEESB_NSA_ILi1EEEEEEEENS5_IJNSA_ILi64EEENSA_ILi256EEESF_EEEaNS5_IJlSC_lEEEaSI_NS4_8TiledMMAINS4_8MMA_AtomIJNS4_15SM100_MMA_S8_SSIaaiLi64ELi256ELNS4_4UMMA5MajorE0ELSN_0ELNSM_8SaturateE0EEEEEENS4_6LayoutINS5_IJSC_SC_SC_EEENS5_IJNSA_ILi0EEEST_ST_EEEEENS5_IJNS4_10UnderscoreESW_SW_EEEEENS4_23SM90_TMA_LOAD_MULTICASTENS4_14ComposedLayoutINS4_7SwizzleILi2ELi4ELi3EEENS4_18smem_ptr_flag_bitsILi8EEENSR_INS5_IJNSA_ILi8EEESF_EEENS5_IJSF_SC_EEEEEEEvNS4_8identityESZ_S19_vS1A_EENS_8epilogue10collective18CollectiveEpilogueINS1C_23Sm100TmaWarpSpecializedILi4ELi2ELi32ELb0ELb0EEEJSH_NS5_IJNSR_ISF_SC_EES1H_EEEaSI_aSI_NS1C_6fusion15FusionCallbacksIS1G_NS1J_17LinearCombinationIaiaiLNS_15FloatRoundStyleE2EEESH_S1I_JEEENS4_5SM1004TMEM4LOAD26SM100_TMEM_LOAD_16dp32b32xENS4_13SM90_TMA_LOADES19_NS4_39AutoVectorizingCopyWithAssumedAlignmentILi128EEENS4_14SM90_TMA_STOREES19_S1V_S1V_EEEvvEEEEvNT_6ParamsE,(.L_x_196 - _ZN7cutlass13device_kernelINS_4gemm6kernel13GemmUniversalIN4cute5tupleIJiiiiEEENS1_10collective13CollectiveMmaINS1_35MainloopSm100TmaUmmaWarpSpecializedILi10ELi2ELi4ENS5_IJNS4_1CILi4EEESB_NSA_ILi1EEEEEEEENS5_IJNSA_ILi64EEENSA_ILi256EEESF_EEEaNS5_IJlSC_lEEEaSI_NS4_8TiledMMAINS4_8MMA_AtomIJNS4_15SM100_MMA_S8_SSIaaiLi64ELi256ELNS4_4UMMA5MajorE0ELSN_0ELNSM_8SaturateE0EEEEEENS4_6LayoutINS5_IJSC_SC_SC_EEENS5_IJNSA_ILi0EEEST_ST_EEEEENS5_IJNS4_10UnderscoreESW_SW_EEEEENS4_23SM90_TMA_LOAD_MULTICASTENS4_14ComposedLayoutINS4_7SwizzleILi2ELi4ELi3EEENS4_18smem_ptr_flag_bitsILi8EEENSR_INS5_IJNSA_ILi8EEESF_EEENS5_IJSF_SC_EEEEEEEvNS4_8identityESZ_S19_vS1A_EENS_8epilogue10collective18CollectiveEpilogueINS1C_23Sm100TmaWarpSpecializedILi4ELi2ELi32ELb0ELb0EEEJSH_NS5_IJNSR_ISF_SC_EES1H_EEEaSI_aSI_NS1C_6fusion15FusionCallbacksIS1G_NS1J_17LinearCombinationIaiaiLNS_15FloatRoundStyleE2EEESH_S1I_JEEENS4_5SM1004TMEM4LOAD26SM100_TMEM_LOAD_16dp32b32xENS4_13SM90_TMA_LOADES19_NS4_39AutoVectorizingCopyWithAssumedAlignmentILi128EEENS4_14SM90_TMA_STOREES19_S1V_S1V_EEEvvEEEEvNT_6ParamsE)
        .other          _ZN7cutlass13device_kernelINS_4gemm6kernel13GemmUniversalIN4cute5tupleIJiiiiEEENS1_10collective13CollectiveMmaINS1_35MainloopSm100TmaUmmaWarpSpecializedILi10ELi2ELi4ENS5_IJNS4_1CILi4EEESB_NSA_ILi1EEEEEEEENS5_IJNSA_ILi64EEENSA_ILi256EEESF_EEEaNS5_IJlSC_lEEEaSI_NS4_8TiledMMAINS4_8MMA_AtomIJNS4_15SM100_MMA_S8_SSIaaiLi64ELi256ELNS4_4UMMA5MajorE0ELSN_0ELNSM_8SaturateE0EEEEEENS4_6LayoutINS5_IJSC_SC_SC_EEENS5_IJNSA_ILi0EEEST_ST_EEEEENS5_IJNS4_10UnderscoreESW_SW_EEEEENS4_23SM90_TMA_LOAD_MULTICASTENS4_14ComposedLayoutINS4_7SwizzleILi2ELi4ELi3EEENS4_18smem_ptr_flag_bitsILi8EEENSR_INS5_IJNSA_ILi8EEESF_EEENS5_IJSF_SC_EEEEEEEvNS4_8identityESZ_S19_vS1A_EENS_8epilogue10collective18CollectiveEpilogueINS1C_23Sm100TmaWarpSpecializedILi4ELi2ELi32ELb0ELb0EEEJSH_NS5_IJNSR_ISF_SC_EES1H_EEEaSI_aSI_NS1C_6fusion15FusionCallbacksIS1G_NS1J_17LinearCombinationIaiaiLNS_15FloatRoundStyleE2EEESH_S1I_JEEENS4_5SM1004TMEM4LOAD26SM100_TMEM_LOAD_16dp32b32xENS4_13SM90_TMA_LOADES19_NS4_39AutoVectorizingCopyWithAssumedAlignmentILi128EEENS4_14SM90_TMA_STOREES19_S1V_S1V_EEEvvEEEEvNT_6ParamsE,@"STO_CUDA_ENTRY STV_DEFAULT"
_ZN7cutlass13device_kernelINS_4gemm6kernel13GemmUniversalIN4cute5tupleIJiiiiEEENS1_10collective13CollectiveMmaINS1_35MainloopSm100TmaUmmaWarpSpecializedILi10ELi2ELi4ENS5_IJNS4_1CILi4EEESB_NSA_ILi1EEEEEEEENS5_IJNSA_ILi64EEENSA_ILi256EEESF_EEEaNS5_IJlSC_lEEEaSI_NS4_8TiledMMAINS4_8MMA_AtomIJNS4_15SM100_MMA_S8_SSIaaiLi64ELi256ELNS4_4UMMA5MajorE0ELSN_0ELNSM_8SaturateE0EEEEEENS4_6LayoutINS5_IJSC_SC_SC_EEENS5_IJNSA_ILi0EEEST_ST_EEEEENS5_IJNS4_10UnderscoreESW_SW_EEEEENS4_23SM90_TMA_LOAD_MULTICASTENS4_14ComposedLayoutINS4_7SwizzleILi2ELi4ELi3EEENS4_18smem_ptr_flag_bitsILi8EEENSR_INS5_IJNSA_ILi8EEESF_EEENS5_IJSF_SC_EEEEEEEvNS4_8identityESZ_S19_vS1A_EENS_8epilogue10collective18CollectiveEpilogueINS1C_23Sm100TmaWarpSpecializedILi4ELi2ELi32ELb0ELb0EEEJSH_NS5_IJNSR_ISF_SC_EES1H_EEEaSI_aSI_NS1C_6fusion15FusionCallbacksIS1G_NS1J_17LinearCombinationIaiaiLNS_15FloatRoundStyleE2EEESH_S1I_JEEENS4_5SM1004TMEM4LOAD26SM100_TMEM_LOAD_16dp32b32xENS4_13SM90_TMA_LOADES19_NS4_39AutoVectorizingCopyWithAssumedAlignmentILi128EEENS4_14SM90_TMA_STOREES19_S1V_S1V_EEEvvEEEEvNT_6ParamsE:
[----:B------:R-:W1:Y:S01]  /*0000*/  LDC R1, c[0x0][0x37c] ;  /* 0x0000df00ff017b82 */ /* 0x000e620000000800 */
[----:B------:R-:W2:Y:S01]  /*0010*/  S2R R87, SR_TID.X ;  /* 0x0000000000577919 */ /* 0x000ea20000002100 */
[----:B------:R-:W3:Y:S01]  /*0020*/  LDCU.64 UR8, c[0x0][0x890] ;  /* 0x00011200ff0877ac */ /* 0x000ee20008000a00 */
[----:B------:R-:W-:Y:S02]  /*0030*/  PRMT R78, RZ, 0x7610, R78 ;  /* 0x00007610ff4e7816 */ /* 0x000fe4000000004e */
[----:B------:R-:W-:Y:S02]  /*0040*/  ELECT P3, URZ, PT ;  /* 0x0000000000ff782f */ /* 0x000fe40003860000 */
[----:B---3--:R-:W-:-:S04]  /*0050*/  ISETP.NE.U32.AND P0, PT, RZ, UR8, PT ;  /* 0x00000008ff007c0c */ /* 0x008fc8000bf05070 */
[----:B------:R-:W-:Y:S02]  /*0060*/  ISETP.NE.AND.EX P1, PT, RZ, UR9, PT, P0 ;  /* 0x00000009ff007c0c */ /* 0x000fe4000bf25300 */
[----:B--2---:R-:W-:-:S05]  /*0070*/  SHF.R.U32.HI R79, RZ, 0x5, R87 ;  /* 0x00000005ff4f7819 */ /* 0x004fca0000011657 */
[----:B------:R-:W2:Y:S02]  /*0080*/  SHFL.IDX PT, R0, R79, RZ, 0x1f ;  /* 0x00001fff4f007589 */ /* 0x000ea400000e0000 */
[----:B--2---:R-:W-:-:S04]  /*0090*/  R2UR UR17, R0 ;  /* 0x00000000001172ca */ /* 0x004fc800000e0000 */
[----:B-1----:R-:W-:Y:S05]  /*00a0*/  @P1 BRA `(.L_x_0) ;  /* 0x0000000000301947 */ /* 0x002fea0003800000 */
[----:B------:R-:W1:Y:S02]  /*00b0*/  LDCU.64 UR4, c[0x0][0x888] ;  /* 0x00011100ff0477ac */ /* 0x000e640008000a00 */
[----:B-1----:R-:W-:-:S04]  /*00c0*/  UISETP.NE.U32.AND UP0, UPT, UR4, URZ, UPT ;  /* 0x000000ff0400728c */ /* 0x002fc8000bf05070 */
[----:B------:R-:W-:-:S09]  /*00d0*/  UISETP.NE.AND.EX UP0, UPT, UR5, URZ, UPT, UP0 ;  /* 0x000000ff0500728c */ /* 0x000fd2000bf05300 */
[----:B------:R-:W-:Y:S05]  /*00e0*/  BRA.U !UP0, `(.L_x_1) ;  /* 0x0000000108147547 */ /* 0x000fea000b800000 */
[----:B------:R-:W1:Y:S01]  /*00f0*/  LDC.64 R40, c[0x0][0x888] ;  /* 0x00022200ff287b82 */ /* 0x000e620000000a00 */
[----:B------:R-:W1:Y:S02]  /*0100*/  LDCU.64 UR4, c[0x0][0x358] ;  /* 0x00006b00ff0477ac */ /* 0x000e640008000a00 */
[----:B-1----:R1:W5:Y:S01]  /*0110*/  LDG.E R40, desc[UR4][R40.64] ;  /* 0x0000000428287981 */ /* 0x002362000c1e1900 */
[----:B------:R-:W-:Y:S01]  /*0120*/  HFMA2 R78, -RZ, RZ, 0, 5.9604644775390625e-08 ;  /* 0x00000001ff4e7431 */ /* 0x000fe200000001ff */
[----:B------:R-:W-:Y:S05]  /*0130*/  BRA `(.L_x_0) ;  /* 0x00000000000c7947 */ /* 0x000fea0003800000 */
.L_x_1:
[----:B------:R-:W1:Y:S01]  /*0140*/  LDCU UR4, c[0x0][0x880] ;  /* 0x00011000ff0477ac */ /* 0x000e620008000800 */
[----:B------:R-:W-:Y:S01]  /*0150*/  HFMA2 R78, -RZ, RZ, 0, 5.9604644775390625e-08 ;  /* 0x00000001ff4e7431 */ /* 0x000fe200000001ff */
[----:B-1----:R-:W-:-:S07]  /*0160*/  MOV R40, UR4 ;  /* 0x0000000400287c02 */ /* 0x002fce0008000f00 */
.L_x_0:
[----:B------:R-:W2:Y:S02]  /*0170*/  LDCU.64 UR4, c[0x0][0x8b0] ;  /* 0x00011600ff0477ac */ /* 0x000ea40008000a00 */
[----:B--2---:R-:W-:-:S04]  /*0180*/  UISETP.NE.U32.AND UP0, UPT, UR4, URZ, UPT ;  /* 0x000000ff0400728c */ /* 0x004fc8000bf05070 */
[----:B------:R-:W-:-:S09]  /*0190*/  UISETP.NE.AND.EX UP0, UPT, UR5, URZ, UPT, UP0 ;  /* 0x000000ff0500728c */ /* 0x000fd2000bf05300 */
[----:B------:R-:W-:Y:S05]  /*01a0*/  BRA.U UP0, `(.L_x_2) ;  /* 0x0000000100287547 */ /* 0x000fea000b800000 */
[----:B------:R-:W2:Y:S02]  /*01b0*/  LDCU.64 UR4, c[0x0][0x8a8] ;  /* 0x00011500ff0477ac */ /* 0x000ea40008000a00 */
[----:B--2---:R-:W-:-:S04]  /*01c0*/  UISETP.NE.U32.AND UP0, UPT, UR4, URZ, UPT ;  /* 0x000000ff0400728c */ /* 0x004fc8000bf05070 */
[----:B------:R-:W-:-:S09]  /*01d0*/  UISETP.NE.AND.EX UP0, UPT, UR5, URZ, UPT, UP0 ;  /* 0x000000ff0500728c */ /* 0x000fd2000bf05300 */
[----:B------:R-:W-:Y:S05]  /*01e0*/  BRA.U !UP0, `(.L_x_3) ;  /* 0x0000000108107547 */ /* 0x000fea000b800000 */
[----:B------:R-:W2:Y:S01]  /*01f0*/  LDC.64 R38, c[0x0][0x8a8] ;  /* 0x00022a00ff267b82 */ /* 0x000ea20000000a00 */
[----:B------:R-:W2:Y:S02]  /*0200*/  LDCU.64 UR4, c[0x0][0x358] ;  /* 0x00006b00ff0477ac */ /* 0x000ea40008000a00 */
[----:B--2---:R2:W5:Y:S01]  /*0210*/  LDG.E R38, desc[UR4][R38.64] ;  /* 0x0000000426267981 */ /* 0x004562000c1e1900 */
[----:B------:R-:W-:Y:S05]  /*0220*/  BRA `(.L_x_2) ;  /* 0x0000000000087947 */ /* 0x000fea0003800000 */
.L_x_3:
[----:B------:R-:W2:Y:S02]  /*0230*/  LDCU UR4, c[0x0][0x8a0] ;  /* 0x00011400ff0477ac */ /* 0x000ea40008000800 */
[----:B--2---:R-:W-:Y:S02]  /*0240*/  MOV R38, UR4 ;  /* 0x0000000400267c02 */ /* 0x004fe40008000f00 */
.L_x_2:
[----:B------:R-:W-:Y:S01]  /*0250*/  IMAD.U32 R0, RZ, RZ, UR17 ;  /* 0x00000011ff007e24 */ /* 0x000fe2000f8e00ff */
[----:B------:R-:W-:Y:S04]  /*0260*/  BSSY.RECONVERGENT B0, `(.L_x_4) ;  /* 0x000000c000007945 */ /* 0x000fe80003800200 */
[C---:B------:R-:W-:Y:S02]  /*0270*/  ISETP.NE.OR P2, PT, R0.reuse, 0x1, !P3 ;  /* 0x000000010000780c */ /* 0x040fe40005f45670 */
[----:B------:R-:W-:-:S11]  /*0280*/  ISETP.NE.OR P1, PT, R0, 0x3, !P3 ;  /* 0x000000030000780c */ /* 0x000fd60005f25670 */
[----:B------:R-:W-:Y:S05]  /*0290*/  @P2 BRA `(.L_x_5) ;  /* 0x0000000000202947 */ /* 0x000fea0003800000 */
[----:B------:R-:W3:Y:S02]  /*02a0*/  LDCU.64 UR4, c[0x0][0x348] ;  /* 0x00006900ff0477ac */ /* 0x000ee40008000a00 */
[----:B---3--:R-:W-:Y:S02]  /*02b0*/  UIADD3 UR6, UP1, UPT, UR4, 0x80, URZ ;  /* 0x0000008004067890 */ /* 0x008fe4000ff3e0ff */
[----:B------:R-:W-:Y:S02]  /*02c0*/  UIADD3 UR4, UP0, UPT, UR4, 0x180, URZ ;  /* 0x0000018004047890 */ /* 0x000fe4000ff1e0ff */
[----:B------:R-:W-:Y:S02]  /*02d0*/  UIADD3.X UR7, UPT, UPT, URZ, UR5, URZ, UP1, !UPT ;  /* 0x00000005ff077290 */ /* 0x000fe40008ffe4ff */
[----:B------:R-:W-:-:S07]  /*02e0*/  UIADD3.X UR5, UPT, UPT, URZ, UR5, URZ, UP0, !UPT ;  /* 0x00000005ff057290 */ /* 0x000fce00087fe4ff */
[----:B------:R3:W-:Y:S02]  /*02f0*/  UTMACCTL.PF [UR6] ;  /* 0x00000000060079b9 */ /* 0x0007e40008040000 */
[----:B------:R3:W-:Y:S02]  /*0300*/  UTMACCTL.PF [UR4] ;  /* 0x00000000040079b9 */ /* 0x0007e40008040000 */
[----:B---3--:R-:W-:Y:S01]  /*0310*/  NOP ;  /* 0x0000000000007918 */ /* 0x008fe20000000000 */
.L_x_5:
[----:B------:R-:W-:Y:S05]  /*0320*/  BSYNC.RECONVERGENT B0 ;  /* 0x0000000000007941 */ /* 0x000fea0003800200 */
.L_x_4:
[----:B------:R-:W-:Y:S04]  /*0330*/  BSSY.RECONVERGENT B0, `(.L_x_6) ;  /* 0x000000a000007945 */ /* 0x000fe80003800200 */
        /* <DEDUP_REMOVED lines=9> */
.L_x_7:
[----:B------:R-:W-:Y:S05]  /*03d0*/  BSYNC.RECONVERGENT B0 ;  /* 0x0000000000007941 */ /* 0x000fea0003800200 */
.L_x_6:
[----:B------:R-:W3:Y:S01]  /*03e0*/  LDCU.64 UR4, c[0x0][0x888] ;  /* 0x00011100ff0477ac */ /* 0x000ee20008000a00 */
[----:B------:R-:W-:Y:S01]  /*03f0*/  ISETP.NE.AND.EX P0, PT, RZ, UR9, PT, P0 ;  /* 0x00000009ff007c0c */ /* 0x000fe2000bf05300 */
[----:B------:R-:W-:Y:S01]  /*0400*/  UPLOP3.LUT UP3, UPT, UPT, UPT, UPT, 0x80, 0x8 ;  /* 0x000000000008789c */ /* 0x000fe20003f6f070 */
[----:B---3--:R-:W-:-:S04]  /*0410*/  ISETP.NE.U32.AND P1, PT, RZ, UR4, PT ;  /* 0x00000004ff007c0c */ /* 0x008fc8000bf25070 */
[----:B------:R-:W-:-:S13]  /*0420*/  ISETP.NE.AND.EX P1, PT, RZ, UR5, PT, P1 ;  /* 0x00000005ff007c0c */ /* 0x000fda000bf25310 */
[----:B------:R-:W-:Y:S05]  /*0430*/  @P1 BRA P0, `(.L_x_8) ;  /* 0x0000000000281947 */ /* 0x000fea0000000000 */
[----:B-----5:R-:W-:Y:S01]  /*0440*/  R2UR UR6, R40 ;  /* 0x00000000280672ca */ /* 0x020fe200000e0000 */
[----:B------:R-:W-:Y:S02]  /*0450*/  UISETP.NE.U32.AND UP0, UPT, UR8, URZ, UPT ;  /* 0x000000ff0800728c */ /* 0x000fe4000bf05070 */
[----:B------:R-:W-:Y:S02]  /*0460*/  UISETP.NE.U32.AND UP1, UPT, UR4, URZ, UPT ;  /* 0x000000ff0400728c */ /* 0x000fe4000bf25070 */
[----:B------:R-:W-:Y:S02]  /*0470*/  UISETP.NE.AND.EX UP2, UPT, UR9, URZ, UPT, UP0 ;  /* 0x000000ff0900728c */ /* 0x000fe4000bf45300 */
[----:B------:R-:W-:-:S04]  /*0480*/  UISETP.NE.AND.EX UP0, UPT, UR5, URZ, UPT, UP1 ;  /* 0x000000ff0500728c */ /* 0x000fc8000bf05310 */
[----:B------:R-:W-:Y:S02]  /*0490*/  USEL UR4, URZ, 0xffffffff, UP0 ;  /* 0xffffffffff047887 */ /* 0x000fe40008000000 */
[----:B------:R-:W-:-:S04]  /*04a0*/  UISETP.NE.AND UP1, UPT, UR6, URZ, UPT ;  /* 0x000000ff0600728c */ /* 0x000fc8000bf25270 */
[----:B------:R-:W-:-:S04]  /*04b0*/  @!UP2 USEL UR4, URZ, 0xffffffff, UP1 ;  /* 0xffffffffff04a887 */ /* 0x000fc80008800000 */
[----:B------:R-:W-:-:S04]  /*04c0*/  ULOP3.LUT UR4, UR4, 0x1, URZ, 0xc0, !UPT ;  /* 0x0000000104047892 */ /* 0x000fc8000f8ec0ff */
[----:B------:R-:W-:-:S11]  /*04d0*/  UISETP.NE.U32.AND UP3, UPT, UR4, 0x1, UPT ;  /* 0x000000010400788c */ /* 0x000fd6000bf65070 */
.L_x_8:
[----:B------:R-:W3:Y:S01]  /*04e0*/  SHFL.IDX PT, R2, R79, RZ, 0x1f ;  /* 0x00001fff4f027589 */ /* 0x000ee200000e0000 */
[----:B------:R-:W-:-:S04]  /*04f0*/  UISETP.NE.AND UP0, UPT, UR17, 0x2, UPT ;  /* 0x000000021100788c */ /* 0x000fc8000bf05270 */
[----:B------:R-:W-:Y:S01]  /*0500*/  USEL UR46, URZ, 0x1, UP0 ;  /* 0x00000001ff2e7887 */ /* 0x000fe20008000000 */
[----:B---3--:R-:W-:-:S13]  /*0510*/  ISETP.NE.AND P0, PT, R2, RZ, PT ;  /* 0x000000ff0200720c */ /* 0x008fda0003f05270 */
[----:B------:R-:W-:Y:S05]  /*0520*/  @P0 BRA `(.L_x_9) ;  /* 0x0000000000940947 */ /* 0x000fea0003800000 */
[----:B------:R-:W-:Y:S01]  /*0530*/  ELECT P0, URZ, PT ;  /* 0x0000000000ff782f */ /* 0x000fe20003800000 */
[----:B------:R-:W-:-:S12]  /*0540*/  BSSY.RECONVERGENT B0, `(.L_x_9) ;  /* 0x0000023000007945 */ /* 0x000fd80003800200 */
[----:B------:R-:W-:Y:S05]  /*0550*/  @!P0 BRA `(.L_x_10) ;  /* 0x0000000000848947 */ /* 0x000fea0003800000 */
[----:B------:R-:W3:Y:S01]  /*0560*/  S2UR UR4, SR_CgaCtaId ;  /* 0x00000000000479c3 */ /* 0x000ee20000008800 */
[----:B------:R-:W-:Y:S01]  /*0570*/  UMOV UR5, 0x400 ;  /* 0x0000040000057882 */ /* 0x000fe20000000000 */
[----:B------:R-:W-:Y:S01]  /*0580*/  UMOV UR8, 0x1 ;  /* 0x0000000100087882 */ /* 0x000fe20000000000 */
[----:B------:R-:W-:Y:S01]  /*0590*/  UMOV UR6, 0x7 ;  /* 0x0000000700067882 */ /* 0x000fe20000000000 */
[----:B------:R-:W-:-:S04]  /*05a0*/  UIADD3 UR8, UPT, UPT, -UR8, 0x100000, URZ ;  /* 0x0010000008087890 */ /* 0x000fc8000fffe1ff */
[----:B------:R-:W-:Y:S02]  /*05b0*/  USHF.L.U32 UR9, UR8, 0xb, URZ ;  /* 0x0000000b08097899 */ /* 0x000fe400080006ff */
[----:B------:R-:W-:Y:S02]  /*05c0*/  USHF.L.U32 UR8, UR8, 0x1, URZ ;  /* 0x0000000108087899 */ /* 0x000fe400080006ff */
[----:B------:R-:W-:-:S04]  /*05d0*/  UIADD3 UR6, UPT, UPT, -UR6, 0x100000, URZ ;  /* 0x0010000006067890 */ /* 0x000fc8000fffe1ff */
[----:B------:R-:W-:Y:S02]  /*05e0*/  USHF.L.U32 UR7, UR6, 0xb, URZ ;  /* 0x0000000b06077899 */ /* 0x000fe400080006ff */
[----:B------:R-:W-:Y:S02]  /*05f0*/  USHF.L.U32 UR6, UR6, 0x1, URZ ;  /* 0x0000000106067899 */ /* 0x000fe400080006ff */
[----:B---3--:R-:W-:Y:S01]  /*0600*/  ULEA UR4, UR4, UR5, 0x18 ;  /* 0x0000000504047291 */ /* 0x008fe2000f8ec0ff */
[----:B------:R-:W3:Y:S11]  /*0610*/  FENCE.VIEW.ASYNC.S ;  /* 0x00000000000073c6 */ /* 0x000ef60000000000 */
[----:B---3--:R3:W4:Y:S01]  /*0620*/  SYNCS.EXCH.64 URZ, [UR4], UR8 ;  /* 0x0000000804ff75b2 */ /* 0x0087220008000100 */
[----:B------:R3:W1:Y:S01]  /*0630*/  SYNCS.EXCH.64 URZ, [UR4+0x50], UR6 ;  /* 0x0000500604ff75b2 */ /* 0x0006620008000100 */
        /* <DEDUP_REMOVED lines=17> */
[----:B------:R3:W1:Y:S02]  /*0750*/  SYNCS.EXCH.64 URZ, [UR4+0x98], UR6 ;  /* 0x0000980604ff75b2 */ /* 0x0006640008000100 */
[----:B---3--:R-:W-:Y:S01]  /*0760*/  NOP ;  /* 0x0000000000007918 */ /* 0x008fe20000000000 */
.L_x_10:
[----:B------:R-:W-:Y:S05]  /*0770*/  BSYNC.RECONVERGENT B0 ;  /* 0x0000000000007941 */ /* 0x000fea0003800200 */
.L_x_9:
[----:B------:R-:W3:Y:S01]  /*0780*/  SHFL.IDX PT, R2, R79, RZ, 0x1f ;  /* 0x00001fff4f027589 */ /* 0x000ee200000e0000 */
[----:B------:R-:W-:Y:S01]  /*0790*/  NOP ;  /* 0x0000000000007918 */ /* 0x000fe20000000000 */
[----:B---3--:R-:W-:-:S13]  /*07a0*/  ISETP.NE.AND P0, PT, R2, 0x1, PT ;  /* 0x000000010200780c */ /* 0x008fda0003f05270 */
[----:B------:R-:W-:Y:S05]  /*07b0*/  @P0 BRA `(.L_x_11) ;  /* 0x0000000000580947 */ /* 0x000fea0003800000 */
        /* <DEDUP_REMOVED lines=9> */
[----:B------:R-:W-:Y:S01]  /*0850*/  USHF.L.U32 UR6, UR6, 0x1, URZ ;  /* 0x0000000106067899 */ /* 0x000fe200080006ff */
[----:B------:R-:W-:Y:S01]  /*0860*/  ELECT P0, URZ, PT ;  /* 0x0000000000ff782f */ /* 0x000fe20003800000 */
[----:B---3--:R-:W-:Y:S01]  /*0870*/  ULEA UR4, UR4, UR5, 0x18 ;  /* 0x0000000504047291 */ /* 0x008fe2000f8ec0ff */
[----:B------:R-:W3:Y:S11]  /*0880*/  FENCE.VIEW.ASYNC.S ;  /* 0x00000000000073c6 */ /* 0x000ef60000000000 */
[----:B---3--:R3:W1:Y:S01]  /*0890*/  SYNCS.EXCH.64 URZ, [UR4+0xa0], UR8 ;  /* 0x0000a00804ff75b2 */ /* 0x0086620008000100 */
[----:B------:R3:W1:Y:S01]  /*08a0*/  SYNCS.EXCH.64 URZ, [UR4+0xc0], UR6 ;  /* 0x0000c00604ff75b2 */ /* 0x0006620008000100 */
[----:B------:R3:W1:Y:S01]  /*08b0*/  SYNCS.EXCH.64 URZ, [UR4+0xa8], UR8 ;  /* 0x0000a80804ff75b2 */ /* 0x0006620008000100 */
[----:B------:R3:W1:Y:S01]  /*08c0*/  SYNCS.EXCH.64 URZ, [UR4+0xc8], UR6 ;  /* 0x0000c80604ff75b2 */ /* 0x0006620008000100 */
[----:B------:R3:W1:Y:S01]  /*08d0*/  SYNCS.EXCH.64 URZ, [UR4+0xb0], UR8 ;  /* 0x0000b00804ff75b2 */ /* 0x0006620008000100 */
[----:B------:R3:W1:Y:S01]  /*08e0*/  SYNCS.EXCH.64 URZ, [UR4+0xd0], UR6 ;  /* 0x0000d00604ff75b2 */ /* 0x0006620008000100 */
[----:B------:R3:W1:Y:S01]  /*08f0*/  SYNCS.EXCH.64 URZ, [UR4+0xb8], UR8 ;  /* 0x0000b80804ff75b2 */ /* 0x0006620008000100 */
[----:B------:R3:W1:Y:S01]  /*0900*/  SYNCS.EXCH.64 URZ, [UR4+0xd8], UR6 ;  /* 0x0000d80604ff75b2 */ /* 0x0006620008000100 */
[----:B------:R-:W-:Y:S01]  /*0910*/  NOP ;  /* 0x0000000000007918 */ /* 0x000fe20000000000 */
.L_x_11:
[----:B------:R-:W2:Y:S01]  /*0920*/  SHFL.IDX PT, R2, R79, RZ, 0x1f ;  /* 0x00001fff4f027589 */ /* 0x000ea200000e0000 */
[----:B------:R-:W-:Y:S01]  /*0930*/  NOP ;  /* 0x0000000000007918 */ /* 0x000fe20000000000 */
[----:B--2---:R-:W-:-:S13]  /*0940*/  ISETP.NE.AND P0, PT, R2, 0x3, PT ;  /* 0x000000030200780c */ /* 0x004fda0003f05270 */
[----:B------:R-:W-:Y:S05]  /*0950*/  @P0 BRA `(.L_x_12) ;  /* 0x0000000000300947 */ /* 0x000fea0003800000 */
[----:B---3--:R-:W2:Y:S01]  /*0960*/  S2UR UR4, SR_CgaCtaId ;  /* 0x00000000000479c3 */ /* 0x008ea20000008800 */
[----:B------:R-:W-:Y:S01]  /*0970*/  UMOV UR6, 0x400 ;  /* 0x0000040000067882 */ /* 0x000fe20000000000 */
[----:B------:R-:W-:Y:S01]  /*0980*/  UMOV UR5, 0x20 ;  /* 0x0000002000057882 */ /* 0x000fe20000000000 */
[----:B------:R-:W-:Y:S01]  /*0990*/  ELECT P0, URZ, PT ;  /* 0x0000000000ff782f */ /* 0x000fe20003800000 */
[----:B--2---:R-:W-:Y:S02]  /*09a0*/  ULEA UR6, UR4, UR6, 0x18 ;  /* 0x0000000604067291 */ /* 0x004fe4000f8ec0ff */
[----:B------:R-:W-:-:S04]  /*09b0*/  UIADD3 UR4, UPT, UPT, -UR5, 0x100000, URZ ;  /* 0x0010000005047890 */ /* 0x000fc8000fffe1ff */
[----:B------:R-:W-:Y:S02]  /*09c0*/  USHF.L.U32 UR5, UR4, 0xb, URZ ;  /* 0x0000000b04057899 */ /* 0x000fe400080006ff */
[----:B------:R-:W-:Y:S01]  /*09d0*/  USHF.L.U32 UR4, UR4, 0x1, URZ ;  /* 0x0000000104047899 */ /* 0x000fe200080006ff */
[----:B------:R-:W2:Y:S11]  /*09e0*/  FENCE.VIEW.ASYNC.S ;  /* 0x00000000000073c6 */ /* 0x000eb60000000000 */
[----:B--2---:R2:W3:Y:S01]  /*09f0*/  SYNCS.EXCH.64 URZ, [UR6+0xe0], UR4 ;  /* 0x0000e00406ff75b2 */ /* 0x0044e20008000100 */
[----:B------:R2:W1:Y:S01]  /*0a00*/  SYNCS.EXCH.64 URZ, [UR6+0xe8], UR4 ;  /* 0x0000e80406ff75b2 */ /* 0x0004620008000100 */
[----:B------:R-:W-:Y:S01]  /*0a10*/  NOP ;  /* 0x0000000000007918 */ /* 0x000fe20000000000 */
.L_x_12:
[----:B------:R-:W4:Y:S01]  /*0a20*/  SHFL.IDX PT, R2, R79, RZ, 0x1f ;  /* 0x00001fff4f027589 */ /* 0x000f2200000e0000 */
[----:B------:R-:W-:Y:S01]  /*0a30*/  NOP ;  /* 0x0000000000007918 */ /* 0x000fe20000000000 */
[----:B----4-:R-:W-:-:S13]  /*0a40*/  ISETP.NE.AND P0, PT, R2, 0x4, PT ;  /* 0x000000040200780c */ /* 0x010fda0003f05270 */
[----:B------:R-:W-:Y:S05]  /*0a50*/  @P0 BRA `(.L_x_13) ;  /* 0x00000000004c0947 */ /* 0x000fea0003800000 */
[----:B--23--:R-:W2:Y:S01]  /*0a60*/  S2UR UR6, SR_CgaCtaId ;  /* 0x00000000000679c3 */ /* 0x00cea20000008800 */
[----:B------:R-:W-:Y:S01]  /*0a70*/  UMOV UR4, 0xe20 ;  /* 0x00000e2000047882 */ /* 0x000fe20000000000 */
[----:B------:R-:W-:Y:S01]  /*0a80*/  UMOV UR5, 0x400 ;  /* 0x0000040000057882 */ /* 0x000fe20000000000 */
[----:B------:R-:W-:Y:S01]  /*0a90*/  USEL UR4, UR4, 0xc20, UP3 ;  /* 0x00000c2004047887 */ /* 0x000fe20009800000 */
[----:B------:R-:W-:Y:S01]  /*0aa0*/  UMOV UR8, 0x1 ;  /* 0x0000000100087882 */ /* 0x000fe20000000000 */
[----:B------:R-:W-:Y:S01]  /*0ab0*/  ELECT P0, URZ, PT ;  /* 0x0000000000ff782f */ /* 0x000fe20003800000 */
[----:B------:R-:W-:-:S04]  /*0ac0*/  UIADD3 UR8, UPT, UPT, -UR8, 0x100000, URZ ;  /* 0x0010000008087890 */ /* 0x000fc8000fffe1ff */
[----:B------:R-:W-:Y:S02]  /*0ad0*/  USHF.L.U32 UR9, UR8, 0xb, URZ ;  /* 0x0000000b08097899 */ /* 0x000fe400080006ff */
[----:B------:R-:W-:Y:S02]  /*0ae0*/  USHF.L.U32 UR8, UR8, 0x1, URZ ;  /* 0x0000000108087899 */ /* 0x000fe400080006ff */
[----:B--2---:R-:W-:Y:S02]  /*0af0*/  ULEA UR6, UR6, UR5, 0x18 ;  /* 0x0000000506067291 */ /* 0x004fe4000f8ec0ff */
[----:B------:R-:W-:-:S04]  /*0b00*/  UIADD3 UR4, UPT, UPT, -UR4, 0x100000, URZ ;  /* 0x0010000004047890 */ /* 0x000fc8000fffe1ff */
[----:B------:R-:W-:Y:S02]  /*0b10*/  USHF.L.U32 UR5, UR4, 0xb, URZ ;  /* 0x0000000b04057899 */ /* 0x000fe400080006ff */
[----:B------:R-:W-:Y:S01]  /*0b20*/  USHF.L.U32 UR4, UR4, 0x1, URZ ;  /* 0x0000000104047899 */ /* 0x000fe200080006ff */
[----:B------:R-:W2:Y:S03]  /*0b30*/  FENCE.VIEW.ASYNC.S ;  /* 0x00000000000073c6 */ /* 0x000ea60000000000 */
[----:B--2---:R4:W2:Y:S08]  /*0b40*/  SYNCS.EXCH.64 URZ, [UR6+0xf0], UR8 ;  /* 0x0000f00806ff75b2 */ /* 0x0048b00008000100 */
[----:B------:R4:W3:Y:S01]  /*0b50*/  SYNCS.EXCH.64 URZ, [UR6+0x100], UR4 ;  /* 0x0001000406ff75b2 */ /* 0x0008e20008000100 */
[----:B------:R4:W1:Y:S01]  /*0b60*/  SYNCS.EXCH.64 URZ, [UR6+0xf8], UR8 ;  /* 0x0000f80806ff75b2 */ /* 0x0008620008000100 */
[----:B------:R4:W1:Y:S02]  /*0b70*/  SYNCS.EXCH.64 URZ, [UR6+0x108], UR4 ;  /* 0x0001080406ff75b2 */ /* 0x0008640008000100 */
[----:B----4-:R-:W-:Y:S01]  /*0b80*/  NOP ;  /* 0x0000000000007918 */ /* 0x010fe20000000000 */
.L_x_13:
[----:B------:R-:W4:Y:S01]  /*0b90*/  SHFL.IDX PT, R2, R79, RZ, 0x1f ;  /* 0x00001fff4f027589 */ /* 0x000f2200000e0000 */
[----:B------:R-:W-:Y:S01]  /*0ba0*/  NOP ;  /* 0x0000000000007918 */ /* 0x000fe20000000000 */
[----:B----4-:R-:W-:-:S13]  /*0bb0*/  ISETP.NE.AND P0, PT, R2, 0x5, PT ;  /* 0x000000050200780c */ /* 0x010fda0003f05270 */
[----:B------:R-:W-:Y:S05]  /*0bc0*/  @P0 BRA `(.L_x_14) ;  /* 0x0000000000580947 */ /* 0x000fea0003800000 */
[----:B--23--:R-:W2:Y:S01]  /*0bd0*/  S2UR UR4, SR_CgaCtaId ;  /* 0x00000000000479c3 */ /* 0x00cea20000008800 */
        /* <DEDUP_REMOVED lines=10> */
[----:B--2---:R-:W-:Y:S01]  /*0c80*/  ULEA UR4, UR4, UR5, 0x18 ;  /* 0x0000000504047291 */ /* 0x004fe2000f8ec0ff */
[----:B------:R-:W2:Y:S11]  /*0c90*/  FENCE.VIEW.ASYNC.S ;  /* 0x00000000000073c6 */ /* 0x000eb60000000000 */
[----:B--2---:R4:W2:Y:S01]  /*0ca0*/  SYNCS.EXCH.64 URZ, [UR4+0x110], UR8 ;  /* 0x0001100804ff75b2 */ /* 0x0048a20008000100 */
[----:B------:R4:W3:Y:S01]  /*0cb0*/  SYNCS.EXCH.64 URZ, [UR4+0x130], UR6 ;  /* 0x0001300604ff75b2 */ /* 0x0008e20008000100 */
[----:B------:R4:W1:Y:S01]  /*0cc0*/  SYNCS.EXCH.64 URZ, [UR4+0x118], UR8 ;  /* 0x0001180804ff75b2 */ /* 0x0008620008000100 */
[----:B------:R4:W1:Y:S01]  /*0cd0*/  SYNCS.EXCH.64 URZ, [UR4+0x138], UR6 ;  /* 0x0001380604ff75b2 */ /* 0x0008620008000100 */
[----:B------:R4:W1:Y:S01]  /*0ce0*/  SYNCS.EXCH.64 URZ, [UR4+0x120], UR8 ;  /* 0x0001200804ff75b2 */ /* 0x0008620008000100 */
[----:B------:R4:W1:Y:S01]  /*0cf0*/  SYNCS.EXCH.64 URZ, [UR4+0x140], UR6 ;  /* 0x0001400604ff75b2 */ /* 0x0008620008000100 */
[----:B------:R4:W1:Y:S01]  /*0d00*/  SYNCS.EXCH.64 URZ, [UR4+0x128], UR8 ;  /* 0x0001280804ff75b2 */ /* 0x0008620008000100 */
[----:B------:R4:W1:Y:S02]  /*0d10*/  SYNCS.EXCH.64 URZ, [UR4+0x148], UR6 ;  /* 0x0001480604ff75b2 */ /* 0x0008640008000100 */
[----:B----4-:R-:W-:Y:S01]  /*0d20*/  NOP ;  /* 0x0000000000007918 */ /* 0x010fe20000000000 */
.L_x_14:
[----:B------:R-:W4:Y:S01]  /*0d30*/  SHFL.IDX PT, R2, R79, RZ, 0x1f ;  /* 0x00001fff4f027589 */ /* 0x000f2200000e0000 */
[----:B------:R-:W1:Y:S01]  /*0d40*/  S2UR UR45, SR_CgaCtaId ;  /* 0x00000000002d79c3 */ /* 0x000e620000008800 */
[----:B------:R-:W-:Y:S01]  /*0d50*/  NOP ;  /* 0x0000000000007918 */ /* 0x000fe20000000000 */
[----:B----4-:R-:W-:-:S13]  /*0d60*/  ISETP.NE.AND P0, PT, R2, 0x3, PT ;  /* 0x000000030200780c */ /* 0x010fda0003f05270 */
[----:B-1----:R-:W-:Y:S05]  /*0d70*/  @P0 BRA `(.L_x_15) ;  /* 0x0000000000340947 */ /* 0x002fea0003800000 */
[----:B--23--:R-:W-:Y:S01]  /*0d80*/  UMOV UR4, 0x400 ;  /* 0x0000040000047882 */ /* 0x00cfe20000000000 */
[----:B------:R-:W-:Y:S01]  /*0d90*/  UMOV UR6, 0x20 ;  /* 0x0000002000067882 */ /* 0x000fe20000000000 */
[----:B------:R-:W-:Y:S02]  /*0da0*/  ULEA UR4, UR45, UR4, 0x18 ;  /* 0x000000042d047291 */ /* 0x000fe4000f8ec0ff */
[----:B------:R-:W-:-:S04]  /*0db0*/  UIADD3 UR6, UPT, UPT, -UR6, 0x100000, URZ ;  /* 0x0010000006067890 */ /* 0x000fc8000fffe1ff */
[----:B------:R-:W-:Y:S02]  /*0dc0*/  USHF.L.U32 UR7, UR6, 0xb, URZ ;  /* 0x0000000b06077899 */ /* 0x000fe400080006ff */
[----:B------:R-:W-:Y:S01]  /*0dd0*/  USHF.L.U32 UR6, UR6, 0x1, URZ ;  /* 0x0000000106067899 */ /* 0x000fe200080006ff */
[----:B------:R-:W-:Y:S01]  /*0de0*/  ELECT P0, URZ, PT ;  /* 0x0000000000ff782f */ /* 0x000fe20003800000 */
[----:B------:R-:W1:Y:S10]  /*0df0*/  FENCE.VIEW.ASYNC.S ;  /* 0x00000000000073c6 */ /* 0x000e740000000000 */
[----:B-1----:R1:W4:Y:S01]  /*0e00*/  SYNCS.EXCH.64 URZ, [UR4+0x150], UR6 ;  /* 0x0001500604ff75b2 */ /* 0x0023220008000100 */
[----:B------:R1:W2:Y:S01]  /*0e10*/  SYNCS.EXCH.64 URZ, [UR4+0x160], UR6 ;  /* 0x0001600604ff75b2 */ /* 0x0002a20008000100 */
[----:B------:R1:W3:Y:S01]  /*0e20*/  SYNCS.EXCH.64 URZ, [UR4+0x158], UR6 ;  /* 0x0001580604ff75b2 */ /* 0x0002e20008000100 */
[----:B------:R1:W1:Y:S01]  /*0e30*/  SYNCS.EXCH.64 URZ, [UR4+0x168], UR6 ;  /* 0x0001680604ff75b2 */ /* 0x0002620008000100 */
[----:B------:R-:W-:Y:S01]  /*0e40*/  NOP ;  /* 0x0000000000007918 */ /* 0x000fe20000000000 */
.L_x_15:
[----:B------:R-:W4:Y:S01]  /*0e50*/  LDCU UR33, c[0x0][0x36c] ;  /* 0x00006d80ff2177ac */ /* 0x000f220008000800 */
[----:B------:R-:W-:Y:S01]  /*0e60*/  ISETP.NE.OR P3, PT, R0, 0x2, !P3 ;  /* 0x000000020000780c */ /* 0x000fe20005f65670 */
[----:B------:R-:W-:Y:S01]  /*0e70*/  NOP ;  /* 0x0000000000007918 */ /* 0x000fe20000000000 */
[----:B------:R-:W-:Y:S01]  /*0e80*/  LOP3.LUT R0, R87, 0x1f, RZ, 0xc0, !PT ;  /* 0x0000001f57007812 */ /* 0x000fe200078ec0ff */
[----:B------:R-:W-:Y:S02]  /*0e90*/  UISETP.NE.AND UP4, UPT, UR17, URZ, UPT ;  /* 0x000000ff1100728c */ /* 0x000fe4000bf85270 */
[----:B----4-:R-:W-:-:S09]  /*0ea0*/  UISETP.EQ.U32.AND UP0, UPT, UR33, 0x1, UPT ;  /* 0x000000012100788c */ /* 0x010fd2000bf02070 */
[----:B------:R-:W-:Y:S05]  /*0eb0*/  BRA.U !UP0, `(.L_x_16) ;  /* 0x0000000108087547 */ /* 0x000fea000b800000 */
[----:B-123--:R-:W-:Y:S01]  /*0ec0*/  UCGABAR_ARV ;  /* 0x00000000000079c7 */ /* 0x00efe20008000000 */
[----:B------:R-:W-:Y:S05]  /*0ed0*/  BRA `(.L_x_17) ;  /* 0x0000000000047947 */ /* 0x000fea0003800000 */
.L_x_16:
[----:B-123--:R-:W-:Y:S01]  /*0ee0*/  NOP ;  /* 0x0000000000007918 */ /* 0x00efe20000000000 */
.L_x_17:
[----:B------:R-:W1:Y:S01]  /*0ef0*/  S2UR UR9, SR_CTAID.Y ;  /* 0x00000000000979c3 */ /* 0x000e620000002600 */
[----:B------:R-:W-:-:S05]  /*0f00*/  CS2R.32 R80, SR_CgaSize ;  /* 0x0000000000507805 */ /* 0x000fca0000008a00 */
[----:B------:R-:W-:-:S05]  /*0f10*/  IMAD R80, R80, -0xa0, RZ ;  /* 0xffffff6050507824 */ /* 0x000fca00078e02ff */
[----:B------:R-:W-:-:S14]  /*0f20*/  R2UR UR5, R80 ;  /* 0x00000000500572ca */ /* 0x000fdc00000e0000 */
[----:B------:R-:W2:Y:S01]  /*0f30*/  LDCU UR5, c[0x0][UR5+0x2b4] ;  /* 0x00005680050577ac */ /* 0x000ea20008000800 */
[----:B------:R-:W-:-:S05]  /*0f40*/  CS2R.32 R80, SR_CgaSize ;  /* 0x0000000000507805 */ /* 0x000fca0000008a00 */
[----:B------:R-:W-:-:S05]  /*0f50*/  IMAD R80, R80, -0xa0, RZ ;  /* 0xffffff6050507824 */ /* 0x000fca00078e02ff */
[----:B------:R-:W-:-:S14]  /*0f60*/  R2UR UR4, R80 ;  /* 0x00000000500472ca */ /* 0x000fdc00000e0000 */
[----:B------:R-:W3:Y:S01]  /*0f70*/  LDCU UR4, c[0x0][UR4+0x2b0] ;  /* 0x00005600040477ac */ /* 0x000ee20008000800 */
[----:B------:R-:W4:Y:S01]  /*0f80*/  S2UR UR8, SR_CTAID.X ;  /* 0x00000000000879c3 */ /* 0x000f220000002500 */
[----:B------:R-:W-:-:S05]  /*0f90*/  CS2R.32 R80, SR_CgaSize ;  /* 0x0000000000507805 */ /* 0x000fca0000008a00 */
[----:B------:R-:W-:-:S05]  /*0fa0*/  IMAD R80, R80, -0xa0, RZ ;  /* 0xffffff6050507824 */ /* 0x000fca00078e02ff */
[----:B------:R-:W-:-:S14]  /*0fb0*/  R2UR UR10, R80 ;  /* 0x00000000500a72ca */ /* 0x000fdc00000e0000 */
[----:B------:R-:W3:Y:S01]  /*0fc0*/  LDCU UR10, c[0x0][UR10+0x2a4] ;  /* 0x000054800a0a77ac */ /* 0x000ee20008000800 */
[----:B------:R-:W-:Y:S01]  /*0fd0*/  ULOP3.LUT UR47, UR45, 0x3, URZ, 0xc0, !UPT ;  /* 0x000000032d2f7892 */ /* 0x000fe2000f8ec0ff */
[----:B------:R-:W-:-:S05]  /*0fe0*/  CS2R.32 R80, SR_CgaSize ;  /* 0x0000000000507805 */ /* 0x000fca0000008a00 */
[----:B------:R-:W-:-:S05]  /*0ff0*/  IMAD R80, R80, -0xa0, RZ ;  /* 0xffffff6050507824 */ /* 0x000fca00078e02ff */
[----:B------:R-:W-:-:S14]  /*1000*/  R2UR UR61, R80 ;  /* 0x00000000503d72ca */ /* 0x000fdc00000e0000 */
[----:B------:R-:W3:Y:S01]  /*1010*/  LDCU UR61, c[0x0][UR61+0x2a0] ;  /* 0x000054003d3d77ac */ /* 0x000ee20008000800 */
[----:B------:R-:W3:Y:S01]  /*1020*/  S2UR UR36, SR_CTAID.Z ;  /* 0x00000000002479c3 */ /* 0x000ee20000002700 */
[----:B------:R-:W3:Y:S01]  /*1030*/  LDCU UR25, c[0x0][0xb24] ;  /* 0x00016480ff1977ac */ /* 0x000ee20008000800 */
[----:B------:R-:W-:Y:S01]  /*1040*/  UISETP.GT.U32.AND UP1, UPT, UR47, 0xffff, UPT ;  /* 0x0000ffff2f00788c */ /* 0x000fe2000bf24070 */
[----:B-1----:R-:W-:Y:S01]  /*1050*/  I2FP.F32.U32 R2, UR9 ;  /* 0x0000000900027c45 */ /* 0x002fe20008201000 */
[----:B------:R-:W-:Y:S01]  /*1060*/  UMOV UR21, 0xf ;  /* 0x0000000f00157882 */ /* 0x000fe20000000000 */
[----:B------:R-:W-:Y:S01]  /*1070*/  UMOV UR24, 0x1111 ;  /* 0x0000111100187882 */ /* 0x000fe20000000000 */
[----:B------:R-:W-:Y:S02]  /*1080*/  USHF.L.U32 UR28, UR45, 0x8, URZ ;  /* 0x000000082d1c7899 */ /* 0x000fe400080006ff */
[----:B--2---:R-:W-:Y:S01]  /*1090*/  FMUL R2, R2, UR5 ;  /* 0x0000000502027c20 */ /* 0x004fe20008400000 */
[----:B------:R-:W-:Y:S01]  /*10a0*/  USEL UR5, UR47, 0xffff, !UP1 ;  /* 0x0000ffff2f057887 */ /* 0x000fe2000c800000 */
[----:B----4-:R-:W-:Y:S01]  /*10b0*/  I2FP.F32.U32 R3, UR8 ;  /* 0x0000000800037c45 */ /* 0x010fe20008201000 */
[----:B------:R-:W-:-:S03]  /*10c0*/  USHF.L.U32 UR27, UR45, 0xc, URZ ;  /* 0x0000000c2d1b7899 */ /* 0x000fc600080006ff */
[----:B------:R-:W1:Y:S01]  /*10d0*/  F2I.U32.TRUNC.NTZ R2, R2 ;  /* 0x0000000200027305 */ /* 0x000e62000020f000 */
[----:B------:R-:W-:Y:S01]  /*10e0*/  ULOP3.LUT UR5, UR5, 0xffff, URZ, 0xc0, !UPT ;  /* 0x0000ffff05057892 */ /* 0x000fe2000f8ec0ff */
[----:B---3--:R-:W-:Y:S01]  /*10f0*/  FMUL R3, R3, UR4 ;  /* 0x0000000403037c20 */ /* 0x008fe20008400000 */
[----:B------:R-:W-:Y:S02]  /*1100*/  ULOP3.LUT UR4, UR45, 0xc, URZ, 0xc0, !UPT ;  /* 0x0000000c2d047892 */ /* 0x000fe4000f8ec0ff */
[----:B------:R-:W-:Y:S02]  /*1110*/  USHF.L.U32 UR24, UR24, UR5, URZ ;  /* 0x0000000518187299 */ /* 0x000fe400080006ff */
[----:B------:R-:W-:Y:S01]  /*1120*/  UISETP.GT.U32.AND UP0, UPT, UR4, 0xffff, UPT ;  /* 0x0000ffff0400788c */ /* 0x000fe2000bf04070 */
[----:B------:R-:W2:Y:S01]  /*1130*/  F2I.U32.TRUNC.NTZ R3, R3 ;  /* 0x0000000300037305 */ /* 0x000ea2000020f000 */
[----:B------:R-:W-:Y:S02]  /*1140*/  USHF.R.U32.HI UR29, URZ, 0x2, UR45 ;  /* 0x00000002ff1d7899 */ /* 0x000fe4000801162d */
[----:B------:R-:W-:Y:S01]  /*1150*/  USEL UR4, UR4, 0xffff, !UP0 ;  /* 0x0000ffff04047887 */ /* 0x000fe2000c000000 */
[----:B------:R-:W3:Y:S01]  /*1160*/  LDCU UR42, c[0x0][0xb24] ;  /* 0x00016480ff2a77ac */ /* 0x000ee20008000800 */
[----:B-1----:R-:W-:-:S02]  /*1170*/  R2UR UR6, R2 ;  /* 0x00000000020672ca */ /* 0x002fc400000e0000 */
[----:B------:R-:W-:Y:S01]  /*1180*/  ULOP3.LUT UR4, UR4, 0xffff, URZ, 0xc0, !UPT ;  /* 0x0000ffff04047892 */ /* 0x000fe2000f8ec0ff */
[----:B------:R-:W-:Y:S01]  /*1190*/  PRMT R2, RZ, 0x7610, R2 ;  /* 0x00007610ff027816 */ /* 0x000fe20000000002 */
[----:B------:R-:W1:Y:S01]  /*11a0*/  LDCU UR32, c[0x0][0xb30] ;  /* 0x00016600ff2077ac */ /* 0x000e620008000800 */
[----:B--2---:R-:W-:Y:S01]  /*11b0*/  R2UR UR7, R3 ;  /* 0x00000000030772ca */ /* 0x004fe200000e0000 */
[----:B------:R-:W-:Y:S02]  /*11c0*/  USHF.L.U32 UR21, UR21, UR4, URZ ;  /* 0x0000000415157299 */ /* 0x000fe400080006ff */
[----:B------:R-:W-:-:S05]  /*11d0*/  UISETP.NE.AND UP6, UPT, UR17, 0x2, UPT ;  /* 0x000000021100788c */ /* 0x000fca000bfc5270 */
[----:B------:R-:W-:Y:S02]  /*11e0*/  UIADD3 UR4, UPT, UPT, -UR6, URZ, URZ ;  /* 0x000000ff06047290 */ /* 0x000fe4000fffe1ff */
[----:B------:R-:W-:Y:S02]  /*11f0*/  ULOP3.LUT UR28, UR28, 0xc00, URZ, 0xc0, !UPT ;  /* 0x00000c001c1c7892 */ /* 0x000fe4000f8ec0ff */
[----:B------:R-:W-:Y:S02]  /*1200*/  UIMAD UR4, UR10, UR4, UR9 ;  /* 0x000000040a0472a4 */ /* 0x000fe4000f8e0209 */
[----:B------:R-:W-:Y:S02]  /*1210*/  ULOP3.LUT UR27, UR27, 0x3000, URZ, 0xc0, !UPT ;  /* 0x000030001b1b7892 */ /* 0x000fe4000f8ec0ff */
[----:B------:R-:W-:Y:S02]  /*1220*/  UIADD3 UR5, UPT, UPT, -UR7, URZ, URZ ;  /* 0x000000ff07057290 */ /* 0x000fe4000fffe1ff */
[----:B------:R-:W-:Y:S01]  /*1230*/  IMAD.U32 R80, RZ, RZ, UR4 ;  /* 0x00000004ff507e24 */ /* 0x000fe2000f8e00ff */
[----:B------:R-:W-:Y:S01]  /*1240*/  UISETP.GE.AND UP5, UPT, UR25, 0x1, UPT ;  /* 0x000000011900788c */ /* 0x000fe2000bfa6270 */
[----:B------:R-:W-:Y:S01]  /*1250*/  UMOV UR16, UR8 ;  /* 0x0000000800107c82 */ /* 0x000fe20008000000 */
[----:B------:R-:W-:Y:S01]  /*1260*/  UMOV UR20, UR9 ;  /* 0x0000000900147c82 */ /* 0x000fe20008000000 */
[----:B------:R-:W-:Y:S01]  /*1270*/  UIMAD UR61, UR61, UR5, UR8 ;  /* 0x000000053d3d72a4 */ /* 0x000fe2000f8e0208 */
[----:B-1-3--:R-:W-:Y:S11]  /*1280*/  BRA.U UP4, `(.L_x_18) ;  /* 0x0000000104c87547 */ /* 0x00aff6000b800000 */
[----:B------:R-:W-:-:S13]  /*1290*/  R2UR UR4, R80 ;  /* 0x00000000500472ca */ /* 0x000fda00000e0000 */
[----:B------:R-:W-:Y:S02]  /*12a0*/  UISETP.NE.AND UP0, UPT, UR4, URZ, UPT ;  /* 0x000000ff0400728c */ /* 0x000fe4000bf05270 */
[----:B------:R-:W-:Y:S02]  /*12b0*/  UISETP.NE.AND UP2, UPT, UR4, 0x1, UPT ;  /* 0x000000010400788c */ /* 0x000fe4000bf45270 */
[----:B------:R-:W-:Y:S02]  /*12c0*/  UISETP.NE.AND UP1, UPT, UR61, URZ, UP0 ;  /* 0x000000ff3d00728c */ /* 0x000fe40008725270 */
[----:B------:R-:W-:Y:S02]  /*12d0*/  USEL UR6, URZ, 0x2, UP0 ;  /* 0x00000002ff067887 */ /* 0x000fe40008000000 */
[----:B------:R-:W-:Y:S02]  /*12e0*/  USEL UR9, URZ, 0x1, UP1 ;  /* 0x00000001ff097887 */ /* 0x000fe40008800000 */
[----:B------:R-:W-:-:S02]  /*12f0*/  UISETP.NE.AND UP1, UPT, UR4, 0x2, UPT ;  /* 0x000000020400788c */ /* 0x000fc4000bf25270 */
[----:B------:R-:W-:Y:S02]  /*1300*/  USEL UR12, URZ, 0x4, UP0 ;  /* 0x00000004ff0c7887 */ /* 0x000fe40008000000 */
[----:B------:R-:W-:Y:S02]  /*1310*/  USEL UR18, URZ, 0x8, UP0 ;  /* 0x00000008ff127887 */ /* 0x000fe40008000000 */
[----:B------:R-:W-:Y:S02]  /*1320*/  UISETP.NE.AND UP0, UPT, UR4, 0x3, UPT ;  /* 0x000000030400788c */ /* 0x000fe4000bf05270 */
[----:B------:R-:W-:Y:S02]  /*1330*/  USEL UR4, URZ, 0x100, UP1 ;  /* 0x00000100ff047887 */ /* 0x000fe40008800000 */
[----:B------:R-:W-:Y:S02]  /*1340*/  USEL UR10, URZ, 0x200, UP1 ;  /* 0x00000200ff0a7887 */ /* 0x000fe40008800000 */
[----:B------:R-:W-:-:S02]  /*1350*/  USEL UR14, URZ, 0x400, UP1 ;  /* 0x00000400ff0e7887 */ /* 0x000fc40008800000 */
[----:B------:R-:W-:Y:S02]  /*1360*/  USEL UR22, URZ, 0x800, UP1 ;  /* 0x00000800ff167887 */ /* 0x000fe40008800000 */
[----:B------:R-:W-:Y:S02]  /*1370*/  USEL UR5, URZ, 0x10, UP2 ;  /* 0x00000010ff057887 */ /* 0x000fe40009000000 */
[----:B------:R-:W-:Y:S02]  /*1380*/  UISETP.NE.AND UP1, UPT, UR61, URZ, UPT ;  /* 0x000000ff3d00728c */ /* 0x000fe4000bf25270 */
[----:B------:R-:W-:Y:S02]  /*1390*/  USEL UR7, URZ, 0x1000, UP0 ;  /* 0x00001000ff077887 */ /* 0x000fe40008000000 */
[----:B------:R-:W-:Y:S02]  /*13a0*/  USEL UR11, URZ, 0x2000, UP0 ;  /* 0x00002000ff0b7887 */ /* 0x000fe40008000000 */
[----:B------:R-:W-:-:S02]  /*13b0*/  USEL UR15, URZ, 0x4000, UP0 ;  /* 0x00004000ff0f7887 */ /* 0x000fc40008000000 */
[----:B------:R-:W-:Y:S02]  /*13c0*/  USEL UR23, URZ, 0x8000, UP0 ;  /* 0x00008000ff177887 */ /* 0x000fe40008000000 */
[----:B------:R-:W-:Y:S02]  /*13d0*/  UISETP.NE.AND UP0, UPT, UR61, 0x1, UPT ;  /* 0x000000013d00788c */ /* 0x000fe4000bf05270 */
[----:B------:R-:W-:Y:S02]  /*13e0*/  USEL UR5, UR5, 0x10, UP1 ;  /* 0x0000001005057887 */ /* 0x000fe40008800000 */
[----:B------:R-:W-:Y:S02]  /*13f0*/  USEL UR4, UR4, 0x100, UP1 ;  /* 0x0000010004047887 */ /* 0x000fe40008800000 */
[----:B------:R-:W-:Y:S02]  /*1400*/  USEL UR8, URZ, 0x20, UP2 ;  /* 0x00000020ff087887 */ /* 0x000fe40009000000 */
[----:B------:R-:W-:-:S02]  /*1410*/  USEL UR7, UR7, 0x1000, UP1 ;  /* 0x0000100007077887 */ /* 0x000fc40008800000 */
[----:B------:R-:W-:Y:S02]  /*1420*/  USEL UR6, UR6, 0x2, UP0 ;  /* 0x0000000206067887 */ /* 0x000fe40008000000 */
[----:B------:R-:W-:Y:S02]  /*1430*/  UIADD3 UR4, UPT, UPT, UR4, UR5, UR9 ;  /* 0x0000000504047290 */ /* 0x000fe4000fffe009 */
[----:B------:R-:W-:Y:S02]  /*1440*/  UISETP.NE.AND UP1, UPT, UR61, 0x2, UPT ;  /* 0x000000023d00788c */ /* 0x000fe4000bf25270 */
[----:B------:R-:W-:Y:S02]  /*1450*/  USEL UR8, UR8, 0x20, UP0 ;  /* 0x0000002008087887 */ /* 0x000fe40008000000 */
[----:B------:R-:W-:Y:S02]  /*1460*/  USEL UR5, UR10, 0x200, UP0 ;  /* 0x000002000a057887 */ /* 0x000fe40008000000 */
[----:B------:R-:W-:-:S02]  /*1470*/  UIADD3 UR4, UPT, UPT, UR6, UR7, UR4 ;  /* 0x0000000706047290 */ /* 0x000fc4000fffe004 */
[----:B------:R-:W-:Y:S02]  /*1480*/  USEL UR13, URZ, 0x40, UP2 ;  /* 0x00000040ff0d7887 */ /* 0x000fe40009000000 */
[----:B------:R-:W-:Y:S02]  /*1490*/  USEL UR9, UR11, 0x2000, UP0 ;  /* 0x000020000b097887 */ /* 0x000fe40008000000 */
[----:B------:R-:W-:Y:S02]  /*14a0*/  USEL UR7, UR12, 0x4, UP1 ;  /* 0x000000040c077887 */ /* 0x000fe40008800000 */
[----:B------:R-:W-:Y:S02]  /*14b0*/  UIADD3 UR4, UPT, UPT, UR5, UR8, UR4 ;  /* 0x0000000805047290 */ /* 0x000fe4000fffe004 */
[----:B------:R-:W-:Y:S02]  /*14c0*/  UISETP.NE.AND UP0, UPT, UR61, 0x3, UPT ;  /* 0x000000033d00788c */ /* 0x000fe4000bf05270 */
[----:B------:R-:W-:-:S02]  /*14d0*/  USEL UR6, UR13, 0x40, UP1 ;  /* 0x000000400d067887 */ /* 0x000fc40008800000 */
[----:B------:R-:W-:Y:S02]  /*14e0*/  USEL UR5, UR14, 0x400, UP1 ;  /* 0x000004000e057887 */ /* 0x000fe40008800000 */
[----:B------:R-:W-:Y:S02]  /*14f0*/  UIADD3 UR4, UPT, UPT, UR7, UR9, UR4 ;  /* 0x0000000907047290 */ /* 0x000fe4000fffe004 */
[----:B------:R-:W-:Y:S02]  /*1500*/  USEL UR19, URZ, 0x80, UP2 ;  /* 0x00000080ff137887 */ /* 0x000fe40009000000 */
[----:B------:R-:W-:Y:S02]  /*1510*/  USEL UR9, UR15, 0x4000, UP1 ;  /* 0x000040000f097887 */ /* 0x000fe40008800000 */
[----:B------:R-:W-:Y:S02]  /*1520*/  USEL UR8, UR18, 0x8, UP0 ;  /* 0x0000000812087887 */ /* 0x000fe40008000000 */
[----:B------:R-:W-:-:S02]  /*1530*/  UIADD3 UR4, UPT, UPT, UR5, UR6, UR4 ;  /* 0x0000000605047290 */ /* 0x000fc4000fffe004 */
[----:B------:R-:W-:Y:S02]  /*1540*/  USEL UR7, UR19, 0x80, UP0 ;  /* 0x0000008013077887 */ /* 0x000fe40008000000 */
[----:B------:R-:W-:Y:S02]  /*1550*/  USEL UR6, UR22, 0x800, UP0 ;  /* 0x0000080016067887 */ /* 0x000fe40008000000 */
[----:B------:R-:W-:Y:S02]  /*1560*/  UIADD3 UR4, UPT, UPT, UR8, UR9, UR4 ;  /* 0x0000000908047290 */ /* 0x000fe4000fffe004 */
[----:B------:R-:W-:Y:S02]  /*1570*/  USEL UR5, UR23, 0x8000, UP0 ;  /* 0x0000800017057887 */ /* 0x000fe40008000000 */
[----:B------:R-:W-:-:S04]  /*1580*/  UIADD3 UR4, UPT, UPT, UR6, UR7, UR4 ;  /* 0x0000000706047290 */ /* 0x000fc8000fffe004 */
[----:B------:R-:W-:-:S06]  /*1590*/  UIADD3 UR4, UPT, UPT, UR4, UR5, URZ ;  /* 0x0000000504047290 */ /* 0x000fcc000fffe0ff */
[----:B------:R-:W-:Y:S02]  /*15a0*/  MOV R2, UR4 ;  /* 0x0000000400027c02 */ /* 0x000fe40008000f00 */
.L_x_18:
[----:B------:R-:W-:Y:S05]  /*15b0*/  BRA.U !UP5, `(.L_x_19) ;  /* 0x000000010dd47547 */ /* 0x000fea000b800000 */
[----:B------:R-:W1:Y:S01]  /*15c0*/  LDCU.128 UR12, c[0x0][0xb10] ;  /* 0x00016200ff0c77ac */ /* 0x000e620008000c00 */
[----:B------:R-:W2:Y:S01]  /*15d0*/  LDCU UR6, c[0x0][0x370] ;  /* 0x00006e00ff0677ac */ /* 0x000ea20008000800 */
[----:B------:R-:W3:Y:S01]  /*15e0*/  LDCU UR5, c[0x0][0x374] ;  /* 0x00006e80ff0577ac */ /* 0x000ee20008000800 */
[----:B------:R-:W4:Y:S01]  /*15f0*/  LDCU UR26, c[0x0][0xb0c] ;  /* 0x00016180ff1a77ac */ /* 0x000f220008000800 */
[----:B------:R-:W4:Y:S01]  /*1600*/  LDCU UR7, c[0x0][0xb20] ;  /* 0x00016400ff0777ac */ /* 0x000f220008000800 */
[----:B------:R-:W4:Y:S01]  /*1610*/  LDCU.64 UR8, c[0x0][0xb28] ;  /* 0x00016500ff0877ac */ /* 0x000f220008000a00 */
[----:B-1----:R-:W-:Y:S02]  /*1620*/  UISETP.NE.AND UP0, UPT, UR14, 0x1, UPT ;  /* 0x000000010e00788c */ /* 0x002fe4000bf05270 */
[----:B---3--:R-:W-:Y:S02]  /*1630*/  UIMAD.WIDE.U32 UR10, UR5, UR15, URZ ;  /* 0x0000000f050a72a5 */ /* 0x008fe4000f8e00ff */
[----:B--2---:R-:W-:-:S02]  /*1640*/  UIMAD.WIDE.U32 UR22, UR6, UR12, URZ ;  /* 0x0000000c061672a5 */ /* 0x004fc4000f8e00ff */
[----:B----4-:R-:W-:Y:S02]  /*1650*/  UISETP.NE.AND UP1, UPT, UR26, 0x1, UPT ;  /* 0x000000011a00788c */ /* 0x010fe4000bf25270 */
[----:B------:R-:W-:Y:S01]  /*1660*/  UISETP.NE.AND UP2, UPT, UR25, 0x1, UPT ;  /* 0x000000011900788c */ /* 0x000fe2000bf45270 */
[----:B------:R-:W-:Y:S02]  /*1670*/  UMOV UR10, UR11 ;  /* 0x0000000b000a7c82 */ /* 0x000fe40008000000 */
[----:B------:R-:W-:Y:S01]  /*1680*/  UMOV UR22, UR23 ;  /* 0x0000001700167c82 */ /* 0x000fe20008000000 */
[----:B------:R-:W-:Y:S02]  /*1690*/  @UP0 USHF.R.U32.HI UR5, URZ, UR7, UR10 ;  /* 0x00000007ff050299 */ /* 0x000fe4000801160a */
[----:B------:R-:W-:Y:S02]  /*16a0*/  UIMAD.WIDE.U32 UR30, UR20, UR15, URZ ;  /* 0x0000000f141e72a5 */ /* 0x000fe4000f8e00ff */
[----:B------:R-:W-:-:S02]  /*16b0*/  UIMAD.WIDE.U32 UR10, UR5, UR8, URZ ;  /* 0x00000008050a72a5 */ /* 0x000fc4000f8e00ff */
[----:B------:R-:W-:Y:S02]  /*16c0*/  @UP1 USHF.R.U32.HI UR6, URZ, UR13, UR22 ;  /* 0x0000000dff061299 */ /* 0x000fe40008011616 */
[----:B------:R-:W-:Y:S02]  /*16d0*/  UIMAD.WIDE.U32 UR18, UR16, UR12, URZ ;  /* 0x0000000c101272a5 */ /* 0x000fe4000f8e00ff */
[----:B------:R-:W-:Y:S01]  /*16e0*/  UIMAD.WIDE.U32 UR22, UR6, UR8, URZ ;  /* 0x00000008061672a5 */ /* 0x000fe2000f8e00ff */
[----:B------:R-:W-:Y:S01]  /*16f0*/  UMOV UR4, UR31 ;  /* 0x0000001f00047c82 */ /* 0x000fe20008000000 */
[----:B------:R-:W-:Y:S01]  /*1700*/  UMOV UR10, UR11 ;  /* 0x0000000b000a7c82 */ /* 0x000fe20008000000 */
[----:B------:R-:W-:Y:S02]  /*1710*/  USHF.R.U32.HI UR4, URZ, UR7, UR4 ;  /* 0x00000007ff047299 */ /* 0x000fe40008011604 */
[----:B------:R-:W-:Y:S01]  /*1720*/  @UP2 USHF.R.U32.HI UR5, URZ, UR9, UR10 ;  /* 0x00000009ff052299 */ /* 0x000fe2000801160a */
[----:B------:R-:W-:Y:S01]  /*1730*/  UMOV UR18, UR19 ;  /* 0x0000001300127c82 */ /* 0x000fe20008000000 */
[----:B------:R-:W-:Y:S01]  /*1740*/  UMOV UR22, UR23 ;  /* 0x0000001700167c82 */ /* 0x000fe20008000000 */
[----:B------:R-:W-:-:S02]  /*1750*/  USHF.R.U32.HI UR13, URZ, UR13, UR18 ;  /* 0x0000000dff0d7299 */ /* 0x000fc40008011612 */
[----:B------:R-:W-:Y:S02]  /*1760*/  USEL UR4, UR20, UR4, !UP0 ;  /* 0x0000000414047287 */ /* 0x000fe4000c000000 */
[----:B------:R-:W-:Y:S02]  /*1770*/  @UP2 USHF.R.U32.HI UR6, URZ, UR9, UR22 ;  /* 0x00000009ff062299 */ /* 0x000fe40008011616 */
[----:B------:R-:W-:Y:S02]  /*1780*/  UIMAD UR7, UR5, UR25, URZ ;  /* 0x00000019050772a4 */ /* 0x000fe4000f8e02ff */
[----:B------:R-:W-:Y:S02]  /*1790*/  USEL UR5, UR16, UR13, !UP1 ;  /* 0x0000000d10057287 */ /* 0x000fe4000c800000 */
[----:B------:R-:W-:Y:S02]  /*17a0*/  UIMAD UR12, UR6, UR25, URZ ;  /* 0x00000019060c72a4 */ /* 0x000fe4000f8e02ff */
[----:B------:R-:W-:-:S02]  /*17b0*/  UISETP.GE.AND UP0, UPT, UR4, UR7, UPT ;  /* 0x000000070400728c */ /* 0x000fc4000bf06270 */
[----:B------:R-:W-:Y:S02]  /*17c0*/  UIMAD.WIDE.U32 UR10, UR4, UR8, URZ ;  /* 0x00000008040a72a5 */ /* 0x000fe4000f8e00ff */
[----:B------:R-:W-:Y:S02]  /*17d0*/  UISETP.GE.OR UP0, UPT, UR5, UR12, UP0 ;  /* 0x0000000c0500728c */ /* 0x000fe40008706670 */
[----:B------:R-:W-:Y:S02]  /*17e0*/  UIMAD.WIDE.U32 UR12, UR5, UR8, URZ ;  /* 0x00000008050c72a5 */ /* 0x000fe4000f8e00ff */
[----:B------:R-:W-:Y:S01]  /*17f0*/  UIADD3 UR10, UPT, UPT, -UR4, URZ, URZ ;  /* 0x000000ff040a7290 */ /* 0x000fe2000fffe1ff */
[----:B------:R-:W-:Y:S01]  /*1800*/  UMOV UR8, UR11 ;  /* 0x0000000b00087c82 */ /* 0x000fe20008000000 */
[----:B------:R-:W-:Y:S02]  /*1810*/  UIADD3 UR11, UPT, UPT, -UR5, URZ, URZ ;  /* 0x000000ff050b7290 */ /* 0x000fe4000fffe1ff */
[----:B------:R-:W-:-:S03]  /*1820*/  USHF.R.U32.HI UR8, URZ, UR9, UR8 ;  /* 0x00000009ff087299 */ /* 0x000fc60008011608 */
[----:B------:R-:W-:Y:S01]  /*1830*/  @!UP0 UMOV UR7, UR13 ;  /* 0x0000000d00078c82 */ /* 0x000fe20008000000 */
[----:B------:R-:W-:Y:S02]  /*1840*/  UIMAD UR20, UR14, UR10, UR20 ;  /* 0x0000000a0e1472a4 */ /* 0x000fe4000f8e0214 */
[----:B------:R-:W-:Y:S02]  /*1850*/  USEL UR8, UR4, UR8, !UP2 ;  /* 0x0000000804087287 */ /* 0x000fe4000d000000 */
[----:B------:R-:W-:Y:S02]  /*1860*/  @!UP0 USHF.R.U32.HI UR7, URZ, UR9, UR7 ;  /* 0x00000009ff078299 */ /* 0x000fe40008011607 */
[----:B------:R-:W-:Y:S02]  /*1870*/  UIADD3 UR9, UPT, UPT, -UR8, URZ, URZ ;  /* 0x000000ff08097290 */ /* 0x000fe4000fffe1ff */
[----:B------:R-:W-:Y:S02]  /*1880*/  @!UP0 USEL UR7, UR5, UR7, !UP2 ;  /* 0x0000000705078287 */ /* 0x000fe4000d000000 */
[----:B------:R-:W-:-:S02]  /*1890*/  UIMAD UR9, UR25, UR9, UR4 ;  /* 0x00000009190972a4 */ /* 0x000fc4000f8e0204 */
[----:B------:R-:W-:Y:S02]  /*18a0*/  @!UP0 UIADD3 UR8, UPT, UPT, UR8, -UR7, URZ ;  /* 0x8000000708088290 */ /* 0x000fe4000fffe0ff */
[----:B------:R-:W-:Y:S02]  /*18b0*/  @!UP0 UIMAD UR6, UR9, UR6, UR7 ;  /* 0x00000006090682a4 */ /* 0x000fe4000f8e0207 */
[----:B------:R-:W-:Y:S02]  /*18c0*/  @!UP0 UIMAD UR4, UR8, UR25, UR5 ;  /* 0x00000019080482a4 */ /* 0x000fe4000f8e0205 */
[----:B------:R-:W-:Y:S02]  /*18d0*/  UIMAD UR16, UR26, UR11, UR16 ;  /* 0x0000000b1a1072a4 */ /* 0x000fe4000f8e0210 */
[----:B------:R-:W-:Y:S01]  /*18e0*/  UIMAD UR20, UR4, UR14, UR20 ;  /* 0x0000000e041472a4 */ /* 0x000fe2000f8e0214 */
[----:B------:R-:W-:Y:S02]  /*18f0*/  @!UP0 UMOV UR5, UR6 ;  /* 0x0000000600058c82 */ /* 0x000fe40008000000 */
[----:B------:R-:W-:-:S12]  /*1900*/  UIMAD UR16, UR5, UR26, UR16 ;  /* 0x0000001a051072a4 */ /* 0x000fd8000f8e0210 */
.L_x_19:
[----:B------:R-:W-:-:S09]  /*1910*/  UISETP.NE.AND UP0, UPT, UR32, 0x1, UPT ;  /* 0x000000012000788c */ /* 0x000fd2000bf05270 */
[----:B------:R-:W-:Y:S05]  /*1920*/  BRA.U UP0, `(.L_x_20) ;  /* 0x0000000100447547 */ /* 0x000fea000b800000 */
[----:B------:R-:W1:Y:S01]  /*1930*/  LDCU.128 UR8, c[0x0][0xb10] ;  /* 0x00016200ff0877ac */ /* 0x000e620008000c00 */
[----:B------:R-:W2:Y:S01]  /*1940*/  LDCU UR12, c[0x0][0xb0c] ;  /* 0x00016180ff0c77ac */ /* 0x000ea20008000800 */
[----:B------:R-:W3:Y:S01]  /*1950*/  LDCU UR13, c[0x0][0xb20] ;  /* 0x00016400ff0d77ac */ /* 0x000ee20008000800 */
[----:B-1----:R-:W-:Y:S02]  /*1960*/  UIMAD.WIDE.U32 UR6, UR16, UR8, URZ ;  /* 0x00000008100672a5 */ /* 0x002fe4000f8e00ff */
[----:B------:R-:W-:Y:S02]  /*1970*/  UIMAD.WIDE.U32 UR4, UR20, UR11, URZ ;  /* 0x0000000b140472a5 */ /* 0x000fe4000f8e00ff */
[----:B--2---:R-:W-:Y:S02]  /*1980*/  UISETP.NE.AND UP1, UPT, UR12, 0x1, UPT ;  /* 0x000000010c00788c */ /* 0x004fe4000bf25270 */
[----:B------:R-:W-:Y:S01]  /*1990*/  UISETP.NE.AND UP0, UPT, UR10, 0x1, UPT ;  /* 0x000000010a00788c */ /* 0x000fe2000bf05270 */
[----:B------:R-:W-:-:S02]  /*19a0*/  UMOV UR6, UR7 ;  /* 0x0000000700067c82 */ /* 0x000fc40008000000 */
[----:B------:R-:W-:Y:S01]  /*19b0*/  UMOV UR4, UR5 ;  /* 0x0000000500047c82 */ /* 0x000fe20008000000 */
[----:B------:R-:W-:Y:S02]  /*19c0*/  USHF.R.U32.HI UR9, URZ, UR9, UR6 ;  /* 0x00000009ff097299 */ /* 0x000fe40008011606 */
[----:B---3--:R-:W-:Y:S02]  /*19d0*/  USHF.R.U32.HI UR4, URZ, UR13, UR4 ;  /* 0x0000000dff047299 */ /* 0x008fe40008011604 */
[----:B------:R-:W-:Y:S02]  /*19e0*/  USEL UR5, UR16, UR9, !UP1 ;  /* 0x0000000910057287 */ /* 0x000fe4000c800000 */
[----:B------:R-:W-:-:S04]  /*19f0*/  USEL UR4, UR20, UR4, !UP0 ;  /* 0x0000000414047287 */ /* 0x000fc8000c000000 */
[----:B------:R-:W-:Y:S02]  /*1a00*/  UIADD3 UR6, UPT, UPT, UR5, -UR4, URZ ;  /* 0x8000000405067290 */ /* 0x000fe4000fffe0ff */
[----:B------:R-:W-:Y:S02]  /*1a10*/  UIADD3 UR4, UPT, UPT, -UR5, UR4, URZ ;  /* 0x0000000405047290 */ /* 0x000fe4000fffe1ff */
[----:B------:R-:W-:Y:S02]  /*1a20*/  UIMAD UR20, UR6, UR10, UR20 ;  /* 0x0000000a061472a4 */ /* 0x000fe4000f8e0214 */
[----:B------:R-:W-:-:S12]  /*1a30*/  UIMAD UR16, UR4, UR12, UR16 ;  /* 0x0000000c041072a4 */ /* 0x000fd8000f8e0210 */
.L_x_20:
[----:B------:R-:W-:-:S09]  /*1a40*/  UISETP.EQ.U32.AND UP0, UPT, UR33, 0x1, UPT ;  /* 0x000000012100788c */ /* 0x000fd2000bf02070 */
[----:B------:R-:W-:Y:S05]  /*1a50*/  BRA.U !UP0, `(.L_x_21) ;  /* 0x00000001080c7547 */ /* 0x000fea000b800000 */
[----:B------:R-:W-:Y:S01]  /*1a60*/  UCGABAR_WAIT ;  /* 0x0000000000007dc7 */ /* 0x000fe20008000000 */
[----:B------:R-:W-:Y:S01]  /*1a70*/  CCTL.IVALL ;  /* 0x00000000ff00798f */ /* 0x000fe20002000000 */
[----:B------:R-:W-:Y:S05]  /*1a80*/  BRA `(.L_x_22) ;  /* 0x0000000000047947 */ /* 0x000fea0003800000 */
.L_x_21:
[----:B------:R-:W-:Y:S06]  /*1a90*/  BAR.SYNC.DEFER_BLOCKING 0x0 ;  /* 0x0000000000007b1d */ /* 0x000fec0000010000 */
.L_x_22:
[----:B------:R-:W-:Y:S05]  /*1aa0*/  BRA.U UP6, `(.L_x_23) ;  /* 0x0000001506a87547 */ /* 0x000fea000b800000 */
[----:B------:R-:W1:Y:S01]  /*1ab0*/  LDCU UR6, c[0x0][0x38c] ;  /* 0x00007180ff0677ac */ /* 0x000e620008000800 */
[----:B------:R-:W-:Y:S01]  /*1ac0*/  PLOP3.LUT P1, PT, PT, PT, UP3, 0x80, 0x8 ;  /* 0x000000000008781c */ /* 0x000fe20003f2f038 */
[----:B------:R-:W-:Y:S01]  /*1ad0*/  IMAD.MOV.U32 R12, RZ, RZ, 0x1 ;  /* 0x00000001ff0c7424 */ /* 0x000fe200078e00ff */
[----:B------:R-:W-:Y:S01]  /*1ae0*/  ISETP.EQ.OR P2, PT, R0, RZ, P3 ;  /* 0x000000ff0000720c */ /* 0x000fe20001f42670 */
[----:B------:R-:W-:Y:S01]  /*1af0*/  UISETP.NE.AND UP1, UPT, UR17, URZ, UPT ;  /* 0x000000ff1100728c */ /* 0x000fe2000bf25270 */
[----:B------:R-:W-:Y:S02]  /*1b00*/  PLOP3.LUT P1, PT, P1, PT, PT, 0x8, 0x80 ;  /* 0x000000000080781c */ /* 0x000fe40000f2e170 */
[----:B------:R-:W-:Y:S01]  /*1b10*/  CS2R R10, SRZ ;  /* 0x00000000000a7805 */ /* 0x000fe2000001ff00 */
[----:B------:R-:W-:Y:S01]  /*1b20*/  IMAD.MOV.U32 R9, RZ, RZ, RZ ;  /* 0x000000ffff097224 */ /* 0x000fe200078e00ff */
[----:B------:R-:W2:Y:S01]  /*1b30*/  LDCU UR40, c[0x0][0x370] ;  /* 0x00006e00ff2877ac */ /* 0x000ea20008000800 */
[----:B------:R-:W-:Y:S01]  /*1b40*/  IMAD.MOV.U32 R8, RZ, RZ, 0x1 ;  /* 0x00000001ff087424 */ /* 0x000fe200078e00ff */
[----:B------:R-:W-:Y:S01]  /*1b50*/  USEL UR26, UR46, 0x2, UP1 ;  /* 0x000000022e1a7887 */ /* 0x000fe20008800000 */
[----:B------:R-:W3:Y:S01]  /*1b60*/  LDCU.64 UR30, c[0x0][0x348] ;  /* 0x00006900ff1e77ac */ /* 0x000ee20008000a00 */
[----:B-1----:R-:W-:-:S02]  /*1b70*/  UIADD3 UR5, UPT, UPT, UR6, 0x3f, URZ ;  /* 0x0000003f06057890 */ /* 0x002fc4000fffe0ff */
[----:B------:R-:W-:Y:S02]  /*1b80*/  UIADD3 UR48, UPT, UPT, UR6, 0x7e, URZ ;  /* 0x0000007e06307890 */ /* 0x000fe4000fffe0ff */
[----:B------:R-:W-:Y:S01]  /*1b90*/  USHF.R.S32.HI UR4, URZ, 0x1f, UR5 ;  /* 0x0000001fff047899 */ /* 0x000fe20008011405 */
[----:B------:R-:W1:Y:S03]  /*1ba0*/  LDCU UR39, c[0x0][0x374] ;  /* 0x00006e80ff2777ac */ /* 0x000e660008000800 */
[----:B------:R-:W-:Y:S02]  /*1bb0*/  ULEA.HI UR4, UR4, UR5, URZ, 0x6 ;  /* 0x0000000504047291 */ /* 0x000fe4000f8f30ff */
[----:B------:R-:W-:Y:S02]  /*1bc0*/  USHF.L.U32 UR5, UR29, 0x4, URZ ;  /* 0x000000041d057899 */ /* 0x000fe400080006ff */
[----:B------:R-:W-:-:S02]  /*1bd0*/  USHF.R.S32.HI UR43, URZ, 0x6, UR4 ;  /* 0x00000006ff2b7899 */ /* 0x000fc40008011404 */
[----:B------:R-:W-:Y:S02]  /*1be0*/  UIADD3 UR4, UPT, UPT, UR6, -0x1, URZ ;  /* 0xffffffff06047890 */ /* 0x000fe4000fffe0ff */
[----:B------:R-:W-:Y:S02]  /*1bf0*/  UISETP.LT.U32.AND UP0, UPT, UR43, 0xa, UPT ;  /* 0x0000000a2b00788c */ /* 0x000fe4000bf01070 */
[----:B------:R-:W-:Y:S02]  /*1c00*/  UISETP.GE.U32.AND UP2, UPT, UR4, -0x7f, UPT ;  /* 0xffffff810400788c */ /* 0x000fe4000bf46070 */
[----:B------:R-:W-:Y:S02]  /*1c10*/  USEL UR41, UR43, 0xa, UP0 ;  /* 0x0000000a2b297887 */ /* 0x000fe40008000000 */
[----:B------:R-:W-:Y:S02]  /*1c20*/  ULOP3.LUT UR44, UR5, 0x30, URZ, 0xe2, !UPT ;  /* 0x00000030052c7892 */ /* 0x000fe4000f8ee2ff */
[----:B------:R-:W-:-:S02]  /*1c30*/  UIADD3 UR25, UPT, UPT, UR41, -0x1, URZ ;  /* 0xffffffff29197890 */ /* 0x000fc4000fffe0ff */
[----:B------:R-:W-:Y:S01]  /*1c40*/  UIADD3 UR46, UPT, UPT, UR43, -UR41, URZ ;  /* 0x800000292b2e7290 */ /* 0x000fe2000fffe0ff */
[----:B------:R-:W-:Y:S02]  /*1c50*/  UMOV UR5, URZ ;  /* 0x000000ff00057c82 */ /* 0x000fe40008000000 */
[----:B------:R-:W-:-:S04]  /*1c60*/  @UP2 UIADD3 UR25, UPT, UPT, UR41, URZ, URZ ;  /* 0x000000ff29192290 */ /* 0x000fc8000fffe0ff */
[----:B-123--:R-:W-:-:S12]  /*1c70*/  UIADD3 UR25, UPT, UPT, UR25, 0x1, URZ ;  /* 0x0000000119197890 */ /* 0x00efd8000fffe0ff */
.L_x_43:
[----:B------:R-:W-:Y:S01]  /*1c80*/  UISETP.NE.AND UP0, UPT, UR45, URZ, UPT ;  /* 0x000000ff2d00728c */ /* 0x000fe2000bf05270 */
[----:B------:R-:W1:Y:S08]  /*1c90*/  S2UR UR45, SR_CgaCtaId ;  /* 0x00000000002d79c3 */ /* 0x000e700000008800 */
[----:B------:R-:W-:Y:S05]  /*1ca0*/  BRA.U UP0, `(.L_x_24) ;  /* 0x0000000100347547 */ /* 0x000fea000b800000 */
[----:B------:R-:W2:Y:S01]  /*1cb0*/  S2R R0, SR_CgaCtaId ;  /* 0x0000000000007919 */ /* 0x000ea20000008800 */
[----:B------:R-:W-:-:S04]  /*1cc0*/  MOV R2, 0x400 ;  /* 0x0000040000027802 */ /* 0x000fc80000000f00 */
[----:B--2---:R-:W-:Y:S02]  /*1cd0*/  LEA R0, R0, R2, 0x18 ;  /* 0x0000000200007211 */ /* 0x004fe400078ec0ff */
[----:B------:R-:W-:-:S03]  /*1ce0*/  SHF.L.U32 R2, R8, 0x1f, RZ ;  /* 0x0000001f08027819 */ /* 0x000fc600000006ff */
[----:B------:R-:W-:-:S04]  /*1cf0*/  IMAD R0, R9, 0x8, R0 ;  /* 0x0000000809007824 */ /* 0x000fc800078e0200 */
[----:B------:R-:W2:Y:S02]  /*1d00*/  SYNCS.PHASECHK.TRANS64.TRYWAIT P0, [R0+URZ+0x160], R2 ;  /* 0x00016002000075a7 */ /* 0x000ea400080011ff */
[----:B--2---:R-:W-:Y:S05]  /*1d10*/  @!P0 BRA `(.L_x_25) ;  /* 0x0000008000348947 */ /* 0x004fea0003800000 */
.L_x_139:
[----:B------:R-:W-:Y:S01]  /*1d20*/  VIADD R9, R9, 0x1 ;  /* 0x0000000109097836 */ /* 0x000fe20000000000 */
[----:B------:R2:W-:Y:S04]  /*1d30*/  SYNCS.ARRIVE.TRANS64.A1T0 RZ, [R0+URZ+0x150], RZ ;  /* 0x000150ff00ff79a7 */ /* 0x0005e800081000ff */
[----:B------:R-:W-:-:S04]  /*1d40*/  ISETP.NE.AND P0, PT, R9, 0x2, PT ;  /* 0x000000020900780c */ /* 0x000fc80003f05270 */
[----:B------:R-:W-:Y:S02]  /*1d50*/  SEL R9, R9, RZ, P0 ;  /* 0x000000ff09097207 */ /* 0x000fe40000000000 */
[----:B--2---:R-:W-:-:S04]  /*1d60*/  SEL R0, RZ, 0x1, P0 ;  /* 0x00000001ff007807 */ /* 0x004fc80000000000 */
[----:B------:R-:W-:-:S07]  /*1d70*/  LOP3.LUT R8, R8, R0, RZ, 0x3c, !PT ;  /* 0x0000000008087212 */ /* 0x000fce00078e3cff */
.L_x_24:
[----:B------:R-:W-:Y:S01]  /*1d80*/  UMOV UR6, 0x400 ;  /* 0x0000040000067882 */ /* 0x000fe20000000000 */
[----:B------:R-:W-:Y:S01]  /*1d90*/  SHF.L.U32 R0, R12, 0x1f, RZ ;  /* 0x0000001f0c007819 */ /* 0x000fe200000006ff */
[----:B-1----:R-:W-:Y:S02]  /*1da0*/  ULEA UR6, UR45, UR6, 0x18 ;  /* 0x000000062d067291 */ /* 0x002fe4000f8ec0ff */
[----:B------:R-:W-:Y:S02]  /*1db0*/  UISETP.GE.U32.AND UP0, UPT, UR48, 0x7f, UPT ;  /* 0x0000007f3000788c */ /* 0x000fe4000bf06070 */
[----:B------:R-:W-:Y:S02]  /*1dc0*/  ULEA UR4, UR5, UR6, 0x3 ;  /* 0x0000000605047291 */ /* 0x000fe4000f8e18ff */
[----:B------:R-:W-:Y:S02]  /*1dd0*/  ULEA UR11, UR20, UR47, 0x2 ;  /* 0x0000002f140b7291 */ /* 0x000fe4000f8e10ff */
[----:B------:R-:W-:-:S02]  /*1de0*/  ULEA UR35, UR16, UR44, 0x6 ;  /* 0x0000002c10237291 */ /* 0x000fc4000f8e30ff */
[----:B------:R-:W-:Y:S01]  /*1df0*/  USHF.L.U32 UR11, UR11, 0x6, URZ ;  /* 0x000000060b0b7899 */ /* 0x000fe200080006ff */
[----:B------:R-:W-:Y:S02]  /*1e00*/  UMOV UR13, URZ ;  /* 0x000000ff000d7c82 */ /* 0x000fe40008000000 */
[----:B------:R1:W2:Y:S01]  /*1e10*/  SYNCS.PHASECHK.TRANS64.TRYWAIT P0, [UR4+0x50], R0 ;  /* 0x00005000ff0075a7 */ /* 0x0002a20008001104 */
[----:B------:R-:W-:Y:S08]  /*1e20*/  BRA.U !UP0, `(.L_x_26) ;  /* 0x0000000108c07547 */ /* 0x000ff0000b800000 */
[----:B------:R-:W-:Y:S01]  /*1e30*/  UMOV UR7, URZ ;  /* 0x000000ff00077c82 */ /* 0x000fe20008000000 */
[----:B------:R-:W-:-:S05]  /*1e40*/  UMOV UR4, UR5 ;  /* 0x0000000500047c82 */ /* 0x000fca0008000000 */
.L_x_32:
[----:B------:R-:W-:Y:S01]  /*1e50*/  ULEA UR33, UR4, UR6, 0x3 ;  /* 0x0000000604217291 */ /* 0x000fe2000f8e18ff */
[----:B------:R-:W-:Y:S01]  /*1e60*/  @!P3 MOV R2, 0x5000 ;  /* 0x000050000002b802 */ /* 0x000fe20000000f00 */
[----:B--2-4-:R-:W-:Y:S10]  /*1e70*/  @P0 BRA `(.L_x_27) ;  /* 0x00000000000c0947 */ /* 0x014ff40003800000 */
[----:B------:R-:W-:-:S04]  /*1e80*/  SHF.L.U32 R3, R12, 0x1f, RZ ;  /* 0x0000001f0c037819 */ /* 0x000fc800000006ff */
[----:B------:R-:W2:Y:S02]  /*1e90*/  SYNCS.PHASECHK.TRANS64.TRYWAIT P0, [UR33+0x50], R3 ;  /* 0x00005003ff0075a7 */ /* 0x000ea40008001121 */
[----:B--2---:R-:W-:Y:S05]  /*1ea0*/  @!P0 BRA `(.L_x_28) ;  /* 0x0000007c00e48947 */ /* 0x004fea0003800000 */
.L_x_27:
[----:B------:R2:W-:Y:S01]  /*1eb0*/  @!P3 SYNCS.ARRIVE.TRANS64 RZ, [UR33], R2 ;  /* 0x00000002ffffb9a7 */ /* 0x0005e20008000021 */
[----:B------:R-:W-:-:S04]  /*1ec0*/  ULOP3.LUT UR5, UR26, 0x2, URZ, 0xfc, !UPT ;  /* 0x000000021a057892 */ /* 0x000fc8000f8efcff */
[----:B------:R-:W-:-:S09]  /*1ed0*/  UISETP.NE.AND UP0, UPT, UR5, 0x2, UPT ;  /* 0x000000020500788c */ /* 0x000fd2000bf05270 */
[----:B------:R-:W-:Y:S05]  /*1ee0*/  BRA.U UP0, `(.L_x_29) ;  /* 0x0000000100047547 */ /* 0x000fea000b800000 */
[----:B------:R-:W-:Y:S05]  /*1ef0*/  BPT.TRAP 0x1 ;  /* 0x000000040000795c */ /* 0x000fea0000300000 */
.L_x_29:
[----:B------:R-:W-:Y:S04]  /*1f00*/  BSSY.RECONVERGENT B0, `(.L_x_30) ;  /* 0x0000003000007945 */ /* 0x000fe80003800200 */
[----:B------:R-:W-:Y:S05]  /*1f10*/  @P2 BRA `(.L_x_31) ;  /* 0x0000000000042947 */ /* 0x000fea0003800000 */
[----:B------:R-:W-:Y:S05]  /*1f20*/  BPT.TRAP 0x1 ;  /* 0x000000040000795c */ /* 0x000fea0000300000 */
.L_x_31:
[----:B------:R-:W-:Y:S05]  /*1f30*/  BSYNC.RECONVERGENT B0 ;  /* 0x0000000000007941 */ /* 0x000fea0003800200 */
.L_x_30:
[----:B------:R-:W-:Y:S02]  /*1f40*/  UIADD3 UR5, UPT, UPT, UR4, 0x1, URZ ;  /* 0x0000000104057890 */ /* 0x000fe4000fffe0ff */
[----:B------:R-:W-:Y:S02]  /*1f50*/  USHF.L.U32 UR34, UR7, 0x6, URZ ;  /* 0x0000000607227899 */ /* 0x000fe400080006ff */
[----:B------:R-:W-:Y:S02]  /*1f60*/  UISETP.NE.AND UP0, UPT, UR5, 0xa, UPT ;  /* 0x0000000a0500788c */ /* 0x000fe4000bf05270 */
[----:B------:R-:W-:Y:S02]  /*1f70*/  UIADD3 UR7, UPT, UPT, UR7, 0x1, URZ ;  /* 0x0000000107077890 */ /* 0x000fe4000fffe0ff */
[----:B------:R-:W-:Y:S02]  /*1f80*/  USEL UR9, URZ, 0x1, UP0 ;  /* 0x00000001ff097887 */ /* 0x000fe40008000000 */
[----:B------:R-:W-:-:S02]  /*1f90*/  USEL UR5, UR5, URZ, UP0 ;  /* 0x000000ff05057287 */ /* 0x000fc40008000000 */
[----:B------:R-:W-:Y:S02]  /*1fa0*/  UIADD3 UR14, UP0, UPT, UR30, 0x180, URZ ;  /* 0x000001801e0e7890 */ /* 0x000fe4000ff1e0ff */
[----:B------:R-:W-:Y:S01]  /*1fb0*/  ULEA UR8, UR5, UR6, 0x3 ;  /* 0x0000000605087291 */ /* 0x000fe2000f8e18ff */
[----:B------:R-:W-:Y:S01]  /*1fc0*/  LOP3.LUT R12, R12, UR9, RZ, 0x3c, !PT ;  /* 0x000000090c0c7c12 */ /* 0x000fe2000f8e3cff */
[----:B------:R-:W-:Y:S02]  /*1fd0*/  ULEA UR32, UR4, UR28, 0xc ;  /* 0x0000001c04207291 */ /* 0x000fe4000f8e60ff */
[----:B------:R-:W-:Y:S01]  /*1fe0*/  UIADD3 UR16, UP1, UPT, UR30, 0x80, URZ ;  /* 0x000000801e107890 */ /* 0x000fe2000ff3e0ff */
[----:B-1----:R-:W-:Y:S01]  /*1ff0*/  SHF.L.U32 R0, R12, 0x1f, RZ ;  /* 0x0000001f0c007819 */ /* 0x002fe200000006ff */
[----:B------:R-:W-:Y:S02]  /*2000*/  UIADD3.X UR15, UPT, UPT, URZ, UR31, URZ, UP0, !UPT ;  /* 0x0000001fff0f7290 */ /* 0x000fe400087fe4ff */
[----:B------:R-:W-:Y:S01]  /*2010*/  UISETP.NE.AND UP0, UPT, UR7, UR25, UPT ;  /* 0x000000190700728c */ /* 0x000fe2000bf05270 */
[----:B------:R3:W4:Y:S01]  /*2020*/  SYNCS.PHASECHK.TRANS64.TRYWAIT P0, [UR8+0x50], R0 ;  /* 0x00005000ff0075a7 */ /* 0x0007220008001108 */
[----:B------:R-:W-:-:S02]  /*2030*/  ULEA UR8, UR4, UR27, 0xe ;  /* 0x0000001b04087291 */ /* 0x000fc4000f8e70ff */
[----:B------:R-:W-:Y:S02]  /*2040*/  UIADD3.X UR17, UPT, UPT, URZ, UR31, URZ, UP1, !UPT ;  /* 0x0000001fff117290 */ /* 0x000fe40008ffe4ff */
[----:B------:R-:W-:Y:S02]  /*2050*/  UIADD3 UR32, UPT, UPT, UR6, 0x6400, UR32 ;  /* 0x0000640006207890 */ /* 0x000fe4000fffe020 */
[----:B------:R-:W-:Y:S02]  /*2060*/  UPRMT UR13, URZ, 0x5410, UR24 ;  /* 0x00005410ff0d7896 */ /* 0x000fe40008000018 */
[----:B------:R-:W-:Y:S02]  /*2070*/  UIADD3 UR8, UPT, UPT, UR6, 0x10400, UR8 ;  /* 0x0001040006087890 */ /* 0x000fe4000fffe008 */
[----:B------:R-:W-:Y:S01]  /*2080*/  UPRMT UR4, URZ, 0x5410, UR21 ;  /* 0x00005410ff047896 */ /* 0x000fe20008000015 */
[----:B------:R-:W-:Y:S01]  /*2090*/  UMOV UR18, 0x0 ;  /* 0x0000000000127882 */ /* 0x000fe20000000000 */
[----:B------:R-:W-:Y:S01]  /*20a0*/  UMOV UR19, 0x10000000 ;  /* 0x1000000000137882 */ /* 0x000fe20000000000 */
[----:B------:R-:W-:Y:S01]  /*20b0*/  UMOV UR12, UR36 ;  /* 0x00000024000c7c82 */ /* 0x000fe20008000000 */
[----:B------:R-:W-:Y:S01]  /*20c0*/  UMOV UR9, UR33 ;  /* 0x0000002100097c82 */ /* 0x000fe20008000000 */
[----:B------:R-:W-:Y:S01]  /*20d0*/  UMOV UR10, UR34 ;  /* 0x00000022000a7c82 */ /* 0x000fe20008000000 */
[----:B------:R1:W-:Y:S03]  /*20e0*/  UTMALDG.3D.MULTICAST [UR32], [UR16], UR13, desc[UR18] ;  /* 0x00001220100073b4 */ /* 0x0003e6000801180d */
[----:B------:R2:W-:Y:S01]  /*20f0*/  UTMALDG.3D.MULTICAST [UR8], [UR14], UR4, desc[UR18] ;  /* 0x000012080e0073b4 */ /* 0x0005e20008011804 */
[----:B-1----:R-:W-:Y:S01]  /*2100*/  UMOV UR13, UR25 ;  /* 0x00000019000d7c82 */ /* 0x002fe20008000000 */
[----:B--2---:R-:W-:Y:S01]  /*2110*/  UMOV UR4, UR5 ;  /* 0x0000000500047c82 */ /* 0x004fe20008000000 */
[----:B---3--:R-:W-:Y:S05]  /*2120*/  BRA.U UP0, `(.L_x_32) ;  /* 0xfffffffd00487547 */ /* 0x008fea000b83ffff */
.L_x_26:
[----:B------:R-:W-:Y:S01]  /*2130*/  ULEA UR4, UR5, UR6, 0x3 ;  /* 0x0000000605047291 */ /* 0x000fe2000f8e18ff */
[----:B-1----:R-:W-:Y:S01]  /*2140*/  SHF.L.U32 R0, R12, 0x1f, RZ ;  /* 0x0000001f0c007819 */ /* 0x002fe200000006ff */
[----:B------:R-:W-:Y:S01]  /*2150*/  @!P1 SYNCS.ARRIVE.TRANS64.A1T0 RZ, [UR6+0xe8], RZ ;  /* 0x0000e8ffffff99a7 */ /* 0x000fe20008100006 */
[----:B------:R-:W-:-:S06]  /*2160*/  UISETP.GT.AND UP0, UPT, UR43, UR41, UPT ;  /* 0x000000292b00728c */ /* 0x000fcc000bf04270 */
[----:B--2-4-:R1:W2:Y:S03]  /*2170*/  SYNCS.PHASECHK.TRANS64.TRYWAIT P0, [UR4+0x50], R0 ;  /* 0x00005000ff0075a7 */ /* 0x0142a60008001104 */
[----:B------:R-:W-:Y:S05]  /*2180*/  BRA.U !UP0, `(.L_x_33) ;  /* 0x0000000108c47547 */ /* 0x000fea000b800000 */
[----:B------:R-:W-:Y:S01]  /*2190*/  UIADD3 UR29, UPT, UPT, UR46, UR13, URZ ;  /* 0x0000000d2e1d7290 */ /* 0x000fe2000fffe0ff */
[----:B------:R-:W-:-:S11]  /*21a0*/  UMOV UR4, UR5 ;  /* 0x0000000500047c82 */ /* 0x000fd60008000000 */
.L_x_39:
[----:B------:R-:W-:Y:S01]  /*21b0*/  ULEA UR17, UR4, UR6, 0x3 ;  /* 0x0000000604117291 */ /* 0x000fe2000f8e18ff */
[----:B--2---:R-:W-:Y:S01]  /*21c0*/  @!P3 MOV R2, 0x5000 ;  /* 0x000050000002b802 */ /* 0x004fe20000000f00 */
[----:B--2-4-:R-:W-:Y:S10]  /*21d0*/  @P0 BRA `(.L_x_34) ;  /* 0x00000000000c0947 */ /* 0x014ff40003800000 */
[----:B------:R-:W-:-:S04]  /*21e0*/  SHF.L.U32 R3, R12, 0x1f, RZ ;  /* 0x0000001f0c037819 */ /* 0x000fc800000006ff */
[----:B------:R-:W2:Y:S02]  /*21f0*/  SYNCS.PHASECHK.TRANS64.TRYWAIT P0, [UR17+0x50], R3 ;  /* 0x00005003ff0075a7 */ /* 0x000ea40008001111 */
[----:B--2---:R-:W-:Y:S05]  /*2200*/  @!P0 BRA `(.L_x_35) ;  /* 0x0000007c00248947 */ /* 0x004fea0003800000 */
.L_x_34:
[----:B------:R2:W-:Y:S01]  /*2210*/  @!P3 SYNCS.ARRIVE.TRANS64 RZ, [UR17], R2 ;  /* 0x00000002ffffb9a7 */ /* 0x0005e20008000011 */
[----:B------:R-:W-:-:S04]  /*2220*/  ULOP3.LUT UR5, UR26, 0x2, URZ, 0xfc, !UPT ;  /* 0x000000021a057892 */ /* 0x000fc8000f8efcff */
[----:B------:R-:W-:-:S09]  /*2230*/  UISETP.NE.AND UP0, UPT, UR5, 0x2, UPT ;  /* 0x000000020500788c */ /* 0x000fd2000bf05270 */
[----:B------:R-:W-:Y:S05]  /*2240*/  BRA.U UP0, `(.L_x_36) ;  /* 0x0000000100047547 */ /* 0x000fea000b800000 */
[----:B------:R-:W-:Y:S05]  /*2250*/  BPT.TRAP 0x1 ;  /* 0x000000040000795c */ /* 0x000fea0000300000 */
.L_x_36:
[----:B------:R-:W-:Y:S04]  /*2260*/  BSSY.RECONVERGENT B0, `(.L_x_37) ;  /* 0x0000003000007945 */ /* 0x000fe80003800200 */
[----:B------:R-:W-:Y:S05]  /*2270*/  @P2 BRA `(.L_x_38) ;  /* 0x0000000000042947 */ /* 0x000fea0003800000 */
[----:B------:R-:W-:Y:S05]  /*2280*/  BPT.TRAP 0x1 ;  /* 0x000000040000795c */ /* 0x000fea0000300000 */
.L_x_38:
[----:B------:R-:W-:Y:S05]  /*2290*/  BSYNC.RECONVERGENT B0 ;  /* 0x0000000000007941 */ /* 0x000fea0003800200 */
.L_x_37:
        /* <DEDUP_REMOVED lines=13> */
[----:B------:R-:W-:Y:S01]  /*2370*/  ULEA UR8, UR4, UR27, 0xe ;  /* 0x0000001b04087291 */ /* 0x000fe2000f8e70ff */
[----:B------:R3:W4:Y:S01]  /*2380*/  SYNCS.PHASECHK.TRANS64.TRYWAIT P0, [UR7+0x50], R0 ;  /* 0x00005000ff0075a7 */ /* 0x0007220008001107 */
[----:B------:R-:W-:-:S02]  /*2390*/  UISETP.NE.AND UP0, UPT, UR13, UR29, UPT ;  /* 0x0000001d0d00728c */ /* 0x000fc4000bf05270 */
[----:B------:R-:W-:Y:S02]  /*23a0*/  UIADD3 UR16, UPT, UPT, UR6, 0x6400, UR16 ;  /* 0x0000640006107890 */ /* 0x000fe4000fffe010 */
[----:B------:R-:W-:Y:S02]  /*23b0*/  UIADD3.X UR23, UPT, UPT, URZ, UR31, URZ, UP1, !UPT ;  /* 0x0000001fff177290 */ /* 0x000fe40008ffe4ff */
        /* <DEDUP_REMOVED lines=8> */
[----:B------:R-:W-:Y:S01]  /*2440*/  UMOV UR9, UR17 ;  /* 0x0000001100097c82 */ /* 0x000fe20008000000 */
[----:B------:R-:W-:Y:S01]  /*2450*/  UMOV UR10, UR18 ;  /* 0x00000012000a7c82 */ /* 0x000fe20008000000 */
[----:B------:R-:W-:Y:S01]  /*2460*/  UTMALDG.3D.MULTICAST [UR16], [UR22], UR7, desc[UR32] ;  /* 0x00002010160073b4 */ /* 0x000fe20008011807 */
[----:B------:R1:W-:Y:S02]  /*2470*/  UTMALDG.3D.MULTICAST [UR8], [UR14], UR4, desc[UR32] ;  /* 0x000020080e0073b4 */ /* 0x0003e40008011804 */
[----:B-1----:R-:W-:Y:S01]  /*2480*/  UMOV UR4, UR5 ;  /* 0x0000000500047c82 */ /* 0x002fe20008000000 */
[----:B---3--:R-:W-:Y:S05]  /*2490*/  BRA.U UP0, `(.L_x_39) ;  /* 0xfffffffd00447547 */ /* 0x008fea000b83ffff */
.L_x_33:
[C---:B------:R-:W-:Y:S01]  /*24a0*/  LEA R3, R11.reuse, UR6, 0x3 ;  /* 0x000000060b037c11 */ /* 0x040fe2000f8e18ff */
[----:B------:R-:W-:Y:S01]  /*24b0*/  NOP ;  /* 0x0000000000007918 */ /* 0x000fe20000000000 */
[----:B-1----:R-:W-:Y:S02]  /*24c0*/  SHF.L.U32 R0, R10, 0x1f, RZ ;  /* 0x0000001f0a007819 */ /* 0x002fe400000006ff */
[----:B------:R-:W-:Y:S02]  /*24d0*/  LEA R4, R11, UR6, 0x4 ;  /* 0x000000060b047c11 */ /* 0x000fe4000f8e20ff */
[----:B--2-4-:R-:W1:Y:S02]  /*24e0*/  SYNCS.PHASECHK.TRANS64.TRYWAIT P0, [R3+URZ+0xf0], R0 ;  /* 0x0000f000030075a7 */ /* 0x014e6400080011ff */
[----:B-1----:R-:W-:Y:S05]  /*24f0*/  @!P0 BRA `(.L_x_40) ;  /* 0x0000007800808947 */ /* 0x002fea0003800000 */
.L_x_142:
[----:B------:R-:W2:Y:S01]  /*2500*/  LDS.128 R4, [R4+0x180] ;  /* 0x0001800004047984 */ /* 0x000ea20000000c00 */
[----:B------:R-:W-:Y:S01]  /*2510*/  UISETP.GE.AND UP0, UPT, UR42, 0x1, UPT ;  /* 0x000000012a00788c */ /* 0x000fe2000bf06270 */
[----:B------:R-:W-:Y:S01]  /*2520*/  @!PT LDS RZ, [RZ] ;  /* 0x00000000fffff984 */ /* 0x000fe20000000800 */
[----:B------:R-:W-:Y:S01]  /*2530*/  @!PT LDS RZ, [RZ] ;  /* 0x00000000fffff984 */ /* 0x000fe20000000800 */
[----:B------:R-:W-:Y:S01]  /*2540*/  @!PT LDS RZ, [RZ] ;  /* 0x00000000fffff984 */ /* 0x000fe20000000800 */
[----:B------:R-:W-:Y:S01]  /*2550*/  @!PT LDS RZ, [RZ] ;  /* 0x00000000fffff984 */ /* 0x000fe20000000800 */
[----:B------:R3:W-:Y:S06]  /*2560*/  MEMBAR.ALL.CTA ;  /* 0x0000000000007992 */ /* 0x0007ec0000008000 */
[----:B---3--:R-:W3:Y:S01]  /*2570*/  FENCE.VIEW.ASYNC.S ;  /* 0x00000000000073c6 */ /* 0x008ee20000000000 */
[----:B--2---:R-:W-:-:S13]  /*2580*/  LOP3.LUT P0, RZ, R6, 0x1, RZ, 0xc0, !PT ;  /* 0x0000000106ff7812 */ /* 0x004fda000780c0ff */
[----:B---3--:R-:W-:Y:S01]  /*2590*/  VOTEU.ANY UP1, P0 ;  /* 0x0000000000ff7886 */ /* 0x008fe20000020100 */
[----:B------:R-:W-:-:S13]  /*25a0*/  PLOP3.LUT P0, PT, PT, PT, UP1, 0x80, 0x8 ;  /* 0x000000000008781c */ /* 0x000fda0003f0f018 */
[----:B-1----:R-:W-:Y:S02]  /*25b0*/  @P0 LOP3.LUT R0, R5, 0xffff, RZ, 0xc0, !PT ;  /* 0x0000ffff05000812 */ /* 0x002fe400078ec0ff */
[----:B------:R-:W-:Y:S02]  /*25c0*/  @P0 MOV R2, R4 ;  /* 0x0000000400020202 */ /* 0x000fe40000000f00 */
[----:B------:R-:W-:Y:S01]  /*25d0*/  @P0 R2UR UR7, R0 ;  /* 0x00000000000702ca */ /* 0x000fe200000e0000 */
[----:B------:R-:W-:Y:S01]  /*25e0*/  VIADD R0, R3, 0x100 ;  /* 0x0000010003007836 */ /* 0x000fe20000000000 */
[----:B------:R-:W-:Y:S02]  /*25f0*/  @P0 SHF.R.U32.HI R4, RZ, 0x10, R5 ;  /* 0x00000010ff040819 */ /* 0x000fe40000011605 */
[----:B------:R-:W-:Y:S02]  /*2600*/  @P0 R2UR UR8, R2 ;  /* 0x00000000020802ca */ /* 0x000fe400000e0000 */
[----:B------:R-:W-:-:S02]  /*2610*/  PRMT R0, RZ, 0x654, R0 ;  /* 0x00000654ff007816 */ /* 0x000fc40000000000 */
[----:B------:R-:W-:Y:S02]  /*2620*/  @P0 R2UR UR4, R4 ;  /* 0x00000000040402ca */ /* 0x000fe400000e0000 */
[----:B------:R1:W-:Y:S03]  /*2630*/  SYNCS.ARRIVE.TRANS64.RED.A1T0 RZ, [R0+URZ], RZ ;  /* 0x000000ff00ff79a7 */ /* 0x0003e600081004ff */
[----:B------:R-:W-:-:S04]  /*2640*/  @UP1 UMOV UR37, UR7 ;  /* 0x0000000700251c82 */ /* 0x000fc80008000000 */
[----:B------:R-:W-:-:S04]  /*2650*/  @UP1 UMOV UR38, UR8 ;  /* 0x0000000800261c82 */ /* 0x000fc80008000000 */
[----:B------:R-:W-:Y:S01]  /*2660*/  @UP1 UMOV UR36, UR4 ;  /* 0x0000000400241c82 */ /* 0x000fe20008000000 */
[----:B------:R-:W-:Y:S05]  /*2670*/  BRA.U !UP0, `(.L_x_41) ;  /* 0x0000000108d47547 */ /* 0x000fea000b800000 */
[----:B------:R-:W2:Y:S01]  /*2680*/  LDCU.128 UR12, c[0x0][0xb10] ;  /* 0x00016200ff0c77ac */ /* 0x000ea20008000c00 */
[----:B------:R-:W3:Y:S01]  /*2690*/  LDCU UR29, c[0x0][0xb20] ;  /* 0x00016400ff1d77ac */ /* 0x000ee20008000800 */
[----:B------:R-:W4:Y:S01]  /*26a0*/  LDCU UR20, c[0x0][0xb0c] ;  /* 0x00016180ff1477ac */ /* 0x000f220008000800 */
[----:B------:R-:W1:Y:S01]  /*26b0*/  LDCU.64 UR10, c[0x0][0xb28] ;  /* 0x00016500ff0a77ac */ /* 0x000e620008000a00 */
[----:B------:R-:W-:Y:S02]  /*26c0*/  UISETP.NE.AND UP3, UPT, UR42, 0x1, UPT ;  /* 0x000000012a00788c */ /* 0x000fe4000bf65270 */
[----:B--2---:R-:W-:Y:S02]  /*26d0*/  UIMAD.WIDE.U32 UR16, UR39, UR15, URZ ;  /* 0x0000000f271072a5 */ /* 0x004fe4000f8e00ff */
[----:B------:R-:W-:Y:S02]  /*26e0*/  UIMAD.WIDE.U32 UR8, UR40, UR12, URZ ;  /* 0x0000000c280872a5 */ /* 0x000fe4000f8e00ff */
[----:B------:R-:W-:-:S02]  /*26f0*/  UISETP.NE.AND UP0, UPT, UR14, 0x1, UPT ;  /* 0x000000010e00788c */ /* 0x000fc4000bf05270 */
[----:B------:R-:W-:Y:S01]  /*2700*/  UIMAD.WIDE.U32 UR22, UR37, UR15, URZ ;  /* 0x0000000f251672a5 */ /* 0x000fe2000f8e00ff */
[----:B------:R-:W-:Y:S02]  /*2710*/  UMOV UR16, UR17 ;  /* 0x0000001100107c82 */ /* 0x000fe40008000000 */
[----:B------:R-:W-:Y:S01]  /*2720*/  UMOV UR8, UR9 ;  /* 0x0000000900087c82 */ /* 0x000fe20008000000 */
[----:B---3--:R-:W-:Y:S02]  /*2730*/  USHF.R.U32.HI UR16, URZ, UR29, UR16 ;  /* 0x0000001dff107299 */ /* 0x008fe40008011610 */
[----:B----4-:R-:W-:Y:S02]  /*2740*/  UISETP.NE.AND UP2, UPT, UR20, 0x1, UPT ;  /* 0x000000011400788c */ /* 0x010fe4000bf45270 */
[----:B------:R-:W-:Y:S02]  /*2750*/  USHF.R.U32.HI UR8, URZ, UR13, UR8 ;  /* 0x0000000dff087299 */ /* 0x000fe40008011608 */
[----:B------:R-:W-:-:S02]  /*2760*/  USEL UR7, UR39, UR16, !UP0 ;  /* 0x0000001027077287 */ /* 0x000fc4000c000000 */
[----:B------:R-:W-:Y:S02]  /*2770*/  USEL UR8, UR40, UR8, !UP2 ;  /* 0x0000000828087287 */ /* 0x000fe4000d000000 */
[----:B-1----:R-:W-:Y:S01]  /*2780*/  UIMAD.WIDE.U32 UR16, UR7, UR10, URZ ;  /* 0x0000000a071072a5 */ /* 0x002fe2000f8e00ff */
[----:B------:R-:W-:Y:S01]  /*2790*/  UMOV UR4, UR23 ;  /* 0x0000001700047c82 */ /* 0x000fe20008000000 */
[----:B------:R-:W-:Y:S02]  /*27a0*/  UIMAD.WIDE.U32 UR18, UR38, UR12, URZ ;  /* 0x0000000c261272a5 */ /* 0x000fe4000f8e00ff */
[----:B------:R-:W-:-:S03]  /*27b0*/  UIMAD.WIDE.U32 UR22, UR8, UR10, URZ ;  /* 0x0000000a081672a5 */ /* 0x000fc6000f8e00ff */
[----:B------:R-:W-:Y:S01]  /*27c0*/  UMOV UR16, UR17 ;  /* 0x0000001100107c82 */ /* 0x000fe20008000000 */
[----:B------:R-:W-:Y:S02]  /*27d0*/  USHF.R.U32.HI UR4, URZ, UR29, UR4 ;  /* 0x0000001dff047299 */ /* 0x000fe40008011604 */
[----:B------:R-:W-:Y:S01]  /*27e0*/  @UP3 USHF.R.U32.HI UR7, URZ, UR11, UR16 ;  /* 0x0000000bff073299 */ /* 0x000fe20008011610 */
[----:B------:R-:W-:Y:S01]  /*27f0*/  UMOV UR18, UR19 ;  /* 0x0000001300127c82 */ /* 0x000fe20008000000 */
[----:B------:R-:W-:Y:S01]  /*2800*/  UMOV UR22, UR23 ;  /* 0x0000001700167c82 */ /* 0x000fe20008000000 */
[----:B------:R-:W-:Y:S02]  /*2810*/  USHF.R.U32.HI UR13, URZ, UR13, UR18 ;  /* 0x0000000dff0d7299 */ /* 0x000fe40008011612 */
[----:B------:R-:W-:Y:S02]  /*2820*/  USEL UR4, UR37, UR4, !UP0 ;  /* 0x0000000425047287 */ /* 0x000fe4000c000000 */
[----:B------:R-:W-:-:S02]  /*2830*/  @UP3 USHF.R.U32.HI UR8, URZ, UR11, UR22 ;  /* 0x0000000bff083299 */ /* 0x000fc40008011616 */
[----:B------:R-:W-:Y:S02]  /*2840*/  UIMAD UR9, UR42, UR7, URZ ;  /* 0x000000072a0972a4 */ /* 0x000fe4000f8e02ff */
[----:B------:R-:W-:Y:S02]  /*2850*/  USEL UR7, UR38, UR13, !UP2 ;  /* 0x0000000d26077287 */ /* 0x000fe4000d000000 */
[----:B------:R-:W-:Y:S02]  /*2860*/  UIMAD UR12, UR42, UR8, URZ ;  /* 0x000000082a0c72a4 */ /* 0x000fe4000f8e02ff */
[----:B------:R-:W-:Y:S02]  /*2870*/  UISETP.GE.AND UP0, UPT, UR4, UR9, UPT ;  /* 0x000000090400728c */ /* 0x000fe4000bf06270 */
[----:B------:R-:W-:Y:S02]  /*2880*/  UIMAD.WIDE.U32 UR16, UR4, UR10, URZ ;  /* 0x0000000a041072a5 */ /* 0x000fe4000f8e00ff */
[----:B------:R-:W-:-:S02]  /*2890*/  UISETP.GE.OR UP0, UPT, UR7, UR12, UP0 ;  /* 0x0000000c0700728c */ /* 0x000fc40008706670 */
        /* <DEDUP_REMOVED lines=19> */
.L_x_41:
[----:B------:R-:W2:Y:S02]  /*29d0*/  LDCU UR4, c[0x0][0xb30] ;  /* 0x00016600ff0477ac */ /* 0x000ea40008000800 */
[----:B--2---:R-:W-:-:S09]  /*29e0*/  UISETP.NE.AND UP0, UPT, UR4, 0x1, UPT ;  /* 0x000000010400788c */ /* 0x004fd2000bf05270 */
[----:B------:R-:W-:Y:S05]  /*29f0*/  BRA.U UP0, `(.L_x_42) ;  /* 0x0000000100447547 */ /* 0x000fea000b800000 */
[----:B------:R-:W2:Y:S01]  /*2a00*/  LDCU.128 UR12, c[0x0][0xb10] ;  /* 0x00016200ff0c77ac */ /* 0x000ea20008000c00 */
[----:B------:R-:W3:Y:S01]  /*2a10*/  LDCU UR16, c[0x0][0xb0c] ;  /* 0x00016180ff1077ac */ /* 0x000ee20008000800 */
[----:B------:R-:W4:Y:S01]  /*2a20*/  LDCU UR17, c[0x0][0xb20] ;  /* 0x00016400ff1177ac */ /* 0x000f220008000800 */
[----:B--2---:R-:W-:Y:S02]  /*2a30*/  UIMAD.WIDE.U32 UR10, UR38, UR12, URZ ;  /* 0x0000000c260a72a5 */ /* 0x004fe4000f8e00ff */
[----:B------:R-:W-:Y:S02]  /*2a40*/  UIMAD.WIDE.U32 UR8, UR37, UR15, URZ ;  /* 0x0000000f250872a5 */ /* 0x000fe4000f8e00ff */
[----:B---3--:R-:W-:Y:S02]  /*2a50*/  UISETP.NE.AND UP2, UPT, UR16, 0x1, UPT ;  /* 0x000000011000788c */ /* 0x008fe4000bf45270 */
[----:B------:R-:W-:Y:S01]  /*2a60*/  UISETP.NE.AND UP0, UPT, UR14, 0x1, UPT ;  /* 0x000000010e00788c */ /* 0x000fe2000bf05270 */
[----:B------:R-:W-:-:S02]  /*2a70*/  UMOV UR7, UR11 ;  /* 0x0000000b00077c82 */ /* 0x000fc40008000000 */
[----:B------:R-:W-:Y:S01]  /*2a80*/  UMOV UR4, UR9 ;  /* 0x0000000900047c82 */ /* 0x000fe20008000000 */
[----:B------:R-:W-:Y:S02]  /*2a90*/  USHF.R.U32.HI UR7, URZ, UR13, UR7 ;  /* 0x0000000dff077299 */ /* 0x000fe40008011607 */
[----:B----4-:R-:W-:Y:S02]  /*2aa0*/  USHF.R.U32.HI UR4, URZ, UR17, UR4 ;  /* 0x00000011ff047299 */ /* 0x010fe40008011604 */
[----:B------:R-:W-:Y:S02]  /*2ab0*/  USEL UR7, UR38, UR7, !UP2 ;  /* 0x0000000726077287 */ /* 0x000fe4000d000000 */
[----:B------:R-:W-:-:S04]  /*2ac0*/  USEL UR4, UR37, UR4, !UP0 ;  /* 0x0000000425047287 */ /* 0x000fc8000c000000 */
[----:B------:R-:W-:Y:S02]  /*2ad0*/  UIADD3 UR8, UPT, UPT, UR7, -UR4, URZ ;  /* 0x8000000407087290 */ /* 0x000fe4000fffe0ff */
[----:B------:R-:W-:Y:S02]  /*2ae0*/  UIADD3 UR4, UPT, UPT, -UR7, UR4, URZ ;  /* 0x0000000407047290 */ /* 0x000fe4000fffe1ff */
[----:B------:R-:W-:Y:S02]  /*2af0*/  UIMAD UR37, UR8, UR14, UR37 ;  /* 0x0000000e082572a4 */ /* 0x000fe4000f8e0225 */
[----:B------:R-:W-:-:S12]  /*2b00*/  UIMAD UR38, UR4, UR16, UR38 ;  /* 0x00000010042672a4 */ /* 0x000fd8000f8e0226 */
.L_x_42:
[----:B------:R-:W-:Y:S01]  /*2b10*/  VIADD R11, R11, 0x1 ;  /* 0x000000010b0b7836 */ /* 0x000fe20000000000 */
[----:B------:R-:W-:Y:S01]  /*2b20*/  R2UR UR4, R80 ;  /* 0x00000000500472ca */ /* 0x000fe200000e0000 */
[----:B------:R-:W-:Y:S01]  /*2b30*/  UIADD3 UR16, UPT, UPT, UR38, UR61, URZ ;  /* 0x0000003d26107290 */ /* 0x000fe2000fffe0ff */
[----:B------:R-:W-:Y:S02]  /*2b40*/  PLOP3.LUT P1, PT, PT, PT, PT, 0x80, 0x8 ;  /* 0x000000000008781c */ /* 0x000fe40003f2f070 */
[----:B------:R-:W-:-:S04]  /*2b50*/  ISETP.NE.AND P0, PT, R11, 0x2, PT ;  /* 0x000000020b00780c */ /* 0x000fc80003f05270 */
[----:B-1----:R-:W-:Y:S02]  /*2b60*/  SEL R0, RZ, 0x1, P0 ;  /* 0x00000001ff007807 */ /* 0x002fe40000000000 */
[----:B------:R-:W-:Y:S02]  /*2b70*/  SEL R11, R11, RZ, P0 ;  /* 0x000000ff0b0b7207 */ /* 0x000fe40000000000 */
[----:B------:R-:W-:Y:S01]  /*2b80*/  LOP3.LUT R10, R10, R0, RZ, 0x3c, !PT ;  /* 0x000000000a0a7212 */ /* 0x000fe200078e3cff */
[----:B------:R-:W-:Y:S01]  /*2b90*/  UIADD3 UR20, UPT, UPT, UR37, UR4, URZ ;  /* 0x0000000425147290 */ /* 0x000fe2000fffe0ff */
[----:B------:R-:W-:Y:S11]  /*2ba0*/  BRA.U UP1, `(.L_x_43) ;  /* 0xfffffff101347547 */ /* 0x000ff6000b83ffff */
[----:B------:R-:W-:Y:S01]  /*2bb0*/  UIADD3 UR7, UPT, UPT, UR6, 0x50, URZ ;  /* 0x0000005006077890 */ /* 0x000fe2000fffe0ff */
[----:B------:R-:W-:-:S03]  /*2bc0*/  SHF.L.U32 R2, R12, 0x1f, RZ ;  /* 0x0000001f0c027819 */ /* 0x000fc600000006ff */
[----:B------:R-:W-:-:S09]  /*2bd0*/  ULEA UR4, UR5, UR7, 0x3 ;  /* 0x0000000705047291 */ /* 0x000fd2000f8e18ff */
[----:B------:R-:W1:Y:S02]  /*2be0*/  SYNCS.PHASECHK.TRANS64.TRYWAIT P0, [UR4], R2 ;  /* 0x00000002ff0075a7 */ /* 0x000e640008001104 */
[----:B-1----:R-:W-:Y:S05]  /*2bf0*/  @!P0 BRA `(.L_x_44) ;  /* 0x0000007000d48947 */ /* 0x002fea0003800000 */
.L_x_144:
[----:B------:R-:W-:-:S04]  /*2c00*/  UIADD3 UR4, UPT, UPT, UR5, 0x1, URZ ;  /* 0x0000000105047890 */ /* 0x000fc8000fffe0ff */
[----:B------:R-:W-:-:S04]  /*2c10*/  UISETP.NE.AND UP0, UPT, UR4, 0xa, UPT ;  /* 0x0000000a0400788c */ /* 0x000fc8000bf05270 */
[----:B------:R-:W-:Y:S02]  /*2c20*/  USEL UR6, URZ, 0x1, UP0 ;  /* 0x00000001ff067887 */ /* 0x000fe40008000000 */
[----:B------:R-:W-:-:S04]  /*2c30*/  USEL UR4, UR4, URZ, UP0 ;  /* 0x000000ff04047287 */ /* 0x000fc80008000000 */
[----:B------:R-:W-:Y:S01]  /*2c40*/  ULEA UR5, UR4, UR7, 0x3 ;  /* 0x0000000704057291 */ /* 0x000fe2000f8e18ff */
[----:B-1----:R-:W-:-:S04]  /*2c50*/  LOP3.LUT R2, R12, UR6, RZ, 0x3c, !PT ;  /* 0x000000060c027c12 */ /* 0x002fc8000f8e3cff */
[----:B------:R-:W-:-:S04]  /*2c60*/  SHF.L.U32 R3, R2, 0x1f, RZ ;  /* 0x0000001f02037819 */ /* 0x000fc800000006ff */
[----:B------:R-:W1:Y:S02]  /*2c70*/  SYNCS.PHASECHK.TRANS64.TRYWAIT P0, [UR5], R3 ;  /* 0x00000003ff0075a7 */ /* 0x000e640008001105 */
[----:B-1----:R-:W-:Y:S05]  /*2c80*/  @!P0 BRA `(.L_x_45) ;  /* 0x0000007000c88947 */ /* 0x002fea0003800000 */
.L_x_146:
[----:B------:R-:W-:-:S04]  /*2c90*/  UIADD3 UR4, UPT, UPT, UR4, 0x1, URZ ;  /* 0x0000000104047890 */ /* 0x000fc8000fffe0ff */
[----:B------:R-:W-:-:S04]  /*2ca0*/  UISETP.NE.AND UP0, UPT, UR4, 0xa, UPT ;  /* 0x0000000a0400788c */ /* 0x000fc8000bf05270 */
[----:B------:R-:W-:Y:S02]  /*2cb0*/  USEL UR6, URZ, 0x1, UP0 ;  /* 0x00000001ff067887 */ /* 0x000fe40008000000 */
[----:B------:R-:W-:-:S04]  /*2cc0*/  USEL UR4, UR4, URZ, UP0 ;  /* 0x000000ff04047287 */ /* 0x000fc80008000000 */
[----:B------:R-:W-:Y:S01]  /*2cd0*/  ULEA UR5, UR4, UR7, 0x3 ;  /* 0x0000000704057291 */ /* 0x000fe2000f8e18ff */
[----:B------:R-:W-:-:S04]  /*2ce0*/  LOP3.LUT R2, R2, UR6, RZ, 0x3c, !PT ;  /* 0x0000000602027c12 */ /* 0x000fc8000f8e3cff */
[----:B-1----:R-:W-:-:S04]  /*2cf0*/  SHF.L.U32 R3, R2, 0x1f, RZ ;  /* 0x0000001f02037819 */ /* 0x002fc800000006ff */
[----:B------:R-:W1:Y:S02]  /*2d00*/  SYNCS.PHASECHK.TRANS64.TRYWAIT P0, [UR5], R3 ;  /* 0x00000003ff0075a7 */ /* 0x000e640008001105 */
[----:B-1----:R-:W-:Y:S05]  /*2d10*/  @!P0 BRA `(.L_x_46) ;  /* 0x0000007000bc8947 */ /* 0x002fea0003800000 */
.L_x_148:
        /* <DEDUP_REMOVED lines=9> */
.L_x_150:
        /* <DEDUP_REMOVED lines=9> */
.L_x_152:
        /* <DEDUP_REMOVED lines=9> */
.L_x_154:
        /* <DEDUP_REMOVED lines=9> */
.L_x_156:
        /* <DEDUP_REMOVED lines=9> */
.L_x_158:
        /* <DEDUP_REMOVED lines=9> */
.L_x_160:
[----:B------:R-:W-:-:S04]  /*3080*/  UIADD3 UR4, UPT, UPT, UR4, 0x1, URZ ;  /* 0x0000000104047890 */ /* 0x000fc8000fffe0ff */
[----:B------:R-:W-:-:S04]  /*3090*/  UISETP.NE.AND UP0, UPT, UR4, 0xa, UPT ;  /* 0x0000000a0400788c */ /* 0x000fc8000bf05270 */
[----:B------:R-:W-:Y:S02]  /*30a0*/  USEL UR5, URZ, 0x1, UP0 ;  /* 0x00000001ff057887 */ /* 0x000fe40008000000 */
[----:B------:R-:W-:-:S04]  /*30b0*/  USEL UR4, UR4, URZ, UP0 ;  /* 0x000000ff04047287 */ /* 0x000fc80008000000 */
[----:B------:R-:W-:Y:S01]  /*30c0*/  ULEA UR4, UR4, UR7, 0x3 ;  /* 0x0000000704047291 */ /* 0x000fe2000f8e18ff */
[----:B------:R-:W-:-:S04]  /*30d0*/  LOP3.LUT R2, R2, UR5, RZ, 0x3c, !PT ;  /* 0x0000000502027c12 */ /* 0x000fc8000f8e3cff */
[----:B------:R-:W-:Y:S01]  /*30e0*/  SHF.L.U32 R2, R2, 0x1f, RZ ;  /* 0x0000001f02027819 */ /* 0x000fe200000006ff */
[----:B-1----:R-:W-:-:S07]  /*30f0*/  IMAD.U32 R0, RZ, RZ, UR4 ;  /* 0x00000004ff007e24 */ /* 0x002fce000f8e00ff */
.L_x_53:
[----:B-1----:R1:W2:Y:S02]  /*3100*/  SYNCS.PHASECHK.TRANS64.TRYWAIT P0, [R0+URZ], R2 ;  /* 0x00000002000075a7 */ /* 0x0022a400080011ff */
[----:B--2---:R-:W-:Y:S05]  /*3110*/  @!P0 NANOSLEEP.SYNCS 0x989680 ;  /* 0x009896800000895d */ /* 0x004fea0003900000 */
[----:B------:R-:W2:Y:S02]  /*3120*/  @!P0 SYNCS.PHASECHK.TRANS64 P0, [R0+URZ], R2 ;  /* 0x00000002000085a7 */ /* 0x000ea400080010ff */
[----:B--2---:R-:W-:Y:S05]  /*3130*/  @P0 EXIT ;  /* 0x000000000000094d */ /* 0x004fea0003800000 */
[----:B------:R-:W-:Y:S05]  /*3140*/  BRA `(.L_x_53) ;  /* 0xfffffffc00ec7947 */ /* 0x000fea000383ffff */
.L_x_23:
[----:B------:R-:W-:-:S04]  /*3150*/  UISETP.NE.AND UP0, UPT, UR45, URZ, UPT ;  /* 0x000000ff2d00728c */ /* 0x000fc8000bf05270 */
[----:B------:R-:W-:-:S09]  /*3160*/  UISETP.NE.OR UP0, UPT, UR17, 0x1, UP0 ;  /* 0x000000011100788c */ /* 0x000fd20008705670 */
[----:B------:R-:W-:Y:S05]  /*3170*/  BRA.U UP0, `(.L_x_54) ;  /* 0x0000000500487547 */ /* 0x000fea000b800000 */
[----:B------:R-:W-:Y:S01]  /*3180*/  ISETP.GE.U32.AND P2, PT, R0, 0x10, PT ;  /* 0x000000100000780c */ /* 0x000fe20003f46070 */
[----:B------:R-:W-:Y:S01]  /*3190*/  IMAD.MOV.U32 R12, RZ, RZ, 0x1 ;  /* 0x00000001ff0c7424 */ /* 0x000fe200078e00ff */
[----:B------:R-:W-:Y:S02]  /*31a0*/  CS2R R10, SRZ ;  /* 0x00000000000a7805 */ /* 0x000fe4000001ff00 */
[----:B------:R-:W-:Y:S01]  /*31b0*/  CS2R R8, SRZ ;  /* 0x0000000000087805 */ /* 0x000fe2000001ff00 */
[----:B------:R-:W-:Y:S01]  /*31c0*/  UMOV UR6, 0x400 ;  /* 0x0000040000067882 */ /* 0x000fe20000000000 */
[----:B------:R-:W-:Y:S01]  /*31d0*/  UMOV UR5, URZ ;  /* 0x000000ff00057c82 */ /* 0x000fe20008000000 */
[----:B------:R-:W-:-:S12]  /*31e0*/  ULEA UR6, UR45, UR6, 0x18 ;  /* 0x000000062d067291 */ /* 0x000fd8000f8ec0ff */
.L_x_58:
[----:B------:R-:W-:Y:S02]  /*31f0*/  LEA R2, R8, UR6, 0x3 ;  /* 0x0000000608027c11 */ /* 0x000fe4000f8e18ff */
[----:B------:R-:W-:-:S03]  /*3200*/  SHF.L.U32 R4, R9, 0x1f, RZ ;  /* 0x0000001f09047819 */ /* 0x000fc600000006ff */
[----:B------:R-:W-:Y:S01]  /*3210*/  VIADD R5, R2, 0x160 ;  /* 0x0000016002057836 */ /* 0x000fe20000000000 */
[----:B------:R-:W1:Y:S02]  /*3220*/  SYNCS.PHASECHK.TRANS64.TRYWAIT P0, [R2+URZ+0x150], R4 ;  /* 0x00015004020075a7 */ /* 0x000e6400080011ff */
[----:B-1----:R-:W-:Y:S05]  /*3230*/  @!P0 BRA `(.L_x_55) ;  /* 0x00000070001c8947 */ /* 0x002fea0003800000 */
.L_x_161:
[----:B------:R-:W-:Y:S01]  /*3240*/  ULEA UR4, UR5, UR6, 0x3 ;  /* 0x0000000605047291 */ /* 0x000fe2000f8e18ff */
[----:B-1----:R-:W-:Y:S01]  /*3250*/  PRMT R2, RZ, 0x654, R5 ;  /* 0x00000654ff027816 */ /* 0x002fe20000000005 */
[----:B------:R-:W-:Y:S01]  /*3260*/  @!P2 IMAD.MOV.U32 R4, RZ, RZ, 0x10 ;  /* 0x00000010ff04a424 */ /* 0x000fe200078e00ff */
[----:B------:R-:W-:Y:S01]  /*3270*/  SHF.L.U32 R5, R12, 0x1f, RZ ;  /* 0x0000001f0c057819 */ /* 0x000fe200000006ff */
[----:B------:R-:W-:Y:S01]  /*3280*/  UIADD3 UR7, UPT, UPT, UR4, 0xf0, URZ ;  /* 0x000000f004077890 */ /* 0x000fe2000fffe0ff */
[----:B------:R1:W-:Y:S05]  /*3290*/  SYNCS.ARRIVE.TRANS64.RED.A1T0 RZ, [R2+URZ], RZ ;  /* 0x000000ff02ff79a7 */ /* 0x0003ea00081004ff */
[----:B------:R-:W-:Y:S01]  /*32a0*/  IMAD.U32 R6, RZ, RZ, UR7 ;  /* 0x00000007ff067e24 */ /* 0x000fe2000f8e00ff */
[----:B------:R-:W2:Y:S04]  /*32b0*/  SYNCS.PHASECHK.TRANS64.TRYWAIT P0, [UR4+0x100], R5 ;  /* 0x00010005ff0075a7 */ /* 0x000ea80008001104 */
[----:B------:R-:W-:Y:S01]  /*32c0*/  PRMT R6, R0, 0x654, R6 ;  /* 0x0000065400067816 */ /* 0x000fe20000000006 */
[----:B-12---:R-:W-:Y:S06]  /*32d0*/  @!P0 BRA `(.L_x_56) ;  /* 0x0000007000088947 */ /* 0x006fec0003800000 */
.L_x_163:
[----:B------:R-:W-:Y:S01]  /*32e0*/  ULEA UR8, UR5, UR6, 0x4 ;  /* 0x0000000605087291 */ /* 0x000fe2000f8e20ff */
[----:B------:R-:W-:Y:S01]  /*32f0*/  SEL R3, R6, R3, !P2 ;  /* 0x0000000306037207 */ /* 0x000fe20005000000 */
[----:B------:R-:W-:Y:S01]  /*3300*/  UIADD3 UR9, UPT, UPT, UR4, 0xf0, URZ ;  /* 0x000000f004097890 */ /* 0x000fe2000fffe0ff */
[----:B-1----:R-:W-:Y:S01]  /*3310*/  LEA R2, R11, UR6, 0x3 ;  /* 0x000000060b027c11 */ /* 0x002fe2000f8e18ff */
[----:B------:R-:W-:Y:S01]  /*3320*/  UIADD3 UR8, UPT, UPT, UR8, 0x180, URZ ;  /* 0x0000018008087890 */ /* 0x000fe2000fffe0ff */
[----:B------:R1:W-:Y:S01]  /*3330*/  @!P2 SYNCS.ARRIVE.TRANS64.RED RZ, [R3+URZ], R4 ;  /* 0x0000000403ffa9a7 */ /* 0x0003e200080004ff */
[----:B------:R-:W-:Y:S01]  /*3340*/  UIADD3 UR4, UPT, UPT, UR5, 0x1, URZ ;  /* 0x0000000105047890 */ /* 0x000fe2000fffe0ff */
[----:B------:R-:W-:-:S03]  /*3350*/  VIADD R8, R8, 0x1 ;  /* 0x0000000108087836 */ /* 0x000fc60000000000 */
[----:B------:R-:W-:Y:S02]  /*3360*/  UISETP.NE.AND UP0, UPT, UR4, 0x2, UPT ;  /* 0x000000020400788c */ /* 0x000fe4000bf05270 */
[----:B------:R-:W-:Y:S01]  /*3370*/  ISETP.NE.AND P0, PT, R8, 0x2, PT ;  /* 0x000000020800780c */ /* 0x000fe20003f05270 */
[----:B------:R-:W-:Y:S06]  /*3380*/  UGETNEXTWORKID.BROADCAST [UR8], [UR9] ;  /* 0x00000000080073ca */ /* 0x000fec0008000100 */
[----:B------:R-:W-:Y:S02]  /*3390*/  USEL UR7, URZ, 0x1, UP0 ;  /* 0x00000001ff077887 */ /* 0x000fe40008000000 */
[----:B------:R-:W-:-:S04]  /*33a0*/  USEL UR5, UR4, URZ, UP0 ;  /* 0x000000ff04057287 */ /* 0x000fc80008000000 */
[----:B------:R-:W-:Y:S02]  /*33b0*/  LOP3.LUT R12, R12, UR7, RZ, 0x3c, !PT ;  /* 0x000000070c0c7c12 */ /* 0x000fe4000f8e3cff */
[----:B-1----:R-:W-:-:S04]  /*33c0*/  SHF.L.U32 R4, R10, 0x1f, RZ ;  /* 0x0000001f0a047819 */ /* 0x002fc800000006ff */
[----:B------:R-:W1:Y:S02]  /*33d0*/  SYNCS.PHASECHK.TRANS64.TRYWAIT P1, [R2+URZ+0xf0], R4 ;  /* 0x0000f004020075a7 */ /* 0x000e6400080211ff */
[----:B-1----:R-:W-:Y:S05]  /*33e0*/  @!P1 BRA `(.L_x_57) ;  /* 0x0000006c00dc9947 */ /* 0x002fea0003800000 */
.L_x_164:
[C---:B-1----:R-:W-:Y:S01]  /*33f0*/  LEA R4, R11.reuse, UR6, 0x4 ;  /* 0x000000060b047c11 */ /* 0x042fe2000f8e20ff */
[----:B------:R-:W-:Y:S01]  /*3400*/  VIADD R2, R2, 0x100 ;  /* 0x0000010002027836 */ /* 0x000fe20000000000 */
[----:B------:R-:W-:Y:S01]  /*3410*/  SEL R8, R8, RZ, P0 ;  /* 0x000000ff08087207 */ /* 0x000fe20000000000 */
[----:B------:R-:W-:-:S03]  /*3420*/  VIADD R11, R11, 0x1 ;  /* 0x000000010b0b7836 */ /* 0x000fc60000000000 */
[----:B------:R-:W1:Y:S01]  /*3430*/  LDS.128 R4, [R4+0x180] ;  /* 0x0001800004047984 */ /* 0x000e620000000c00 */
[----:B------:R-:W-:Y:S02]  /*3440*/  PRMT R2, RZ, 0x654, R2 ;  /* 0x00000654ff027816 */ /* 0x000fe40000000002 */
[C---:B------:R-:W-:Y:S01]  /*3450*/  ISETP.NE.AND P1, PT, R11.reuse, 0x2, PT ;  /* 0x000000020b00780c */ /* 0x040fe20003f25270 */
[----:B------:R-:W-:Y:S01]  /*3460*/  @!PT LDS RZ, [RZ] ;  /* 0x00000000fffff984 */ /* 0x000fe20000000800 */
[----:B------:R-:W-:Y:S01]  /*3470*/  @!PT LDS RZ, [RZ] ;  /* 0x00000000fffff984 */ /* 0x000fe20000000800 */
[----:B------:R-:W-:Y:S01]  /*3480*/  @!PT LDS RZ, [RZ] ;  /* 0x00000000fffff984 */ /* 0x000fe20000000800 */
[----:B------:R-:W-:Y:S01]  /*3490*/  @!PT LDS RZ, [RZ] ;  /* 0x00000000fffff984 */ /* 0x000fe20000000800 */
[----:B------:R2:W-:Y:S06]  /*34a0*/  MEMBAR.ALL.CTA ;  /* 0x0000000000007992 */ /* 0x0005ec0000008000 */
[----:B--2---:R-:W2:Y:S01]  /*34b0*/  FENCE.VIEW.ASYNC.S ;  /* 0x00000000000073c6 */ /* 0x004ea20000000000 */
[----:B------:R-:W-:Y:S01]  /*34c0*/  SEL R11, R11, RZ, P1 ;  /* 0x000000ff0b0b7207 */ /* 0x000fe20000800000 */
[----:B--2---:R2:W-:Y:S01]  /*34d0*/  SYNCS.ARRIVE.TRANS64.RED.A1T0 RZ, [R2+URZ], RZ ;  /* 0x000000ff02ff79a7 */ /* 0x0045e200081004ff */
[----:B-1----:R-:W-:-:S02]  /*34e0*/  LOP3.LUT P3, RZ, R6, 0x1, RZ, 0xc0, !PT ;  /* 0x0000000106ff7812 */ /* 0x002fc4000786c0ff */
[----:B------:R-:W-:-:S04]  /*34f0*/  SEL R4, RZ, 0x1, P1 ;  /* 0x00000001ff047807 */ /* 0x000fc80000800000 */
[----:B------:R-:W-:Y:S02]  /*3500*/  LOP3.LUT R10, R10, R4, RZ, 0x3c, !PT ;  /* 0x000000040a0a7212 */ /* 0x000fe400078e3cff */
[----:B--2---:R-:W-:-:S04]  /*3510*/  SEL R2, RZ, 0x1, P0 ;  /* 0x00000001ff027807 */ /* 0x004fc80000000000 */
[----:B------:R-:W-:Y:S01]  /*3520*/  LOP3.LUT R9, R9, R2, RZ, 0x3c, !PT ;  /* 0x0000000209097212 */ /* 0x000fe200078e3cff */
[----:B------:R-:W-:Y:S06]  /*3530*/  @P3 BRA `(.L_x_58) ;  /* 0xfffffffc002c3947 */ /* 0x000fec000383ffff */
[----:B------:R-:W-:Y:S01]  /*3540*/  ULEA UR4, UR5, UR6, 0x3 ;  /* 0x0000000605047291 */ /* 0x000fe2000f8e18ff */
[----:B------:R-:W-:-:S08]  /*3550*/  SHF.L.U32 R2, R12, 0x1f, RZ ;  /* 0x0000001f0c027819 */ /* 0x000fd000000006ff */
[----:B------:R-:W1:Y:S02]  /*3560*/  SYNCS.PHASECHK.TRANS64 P0, [UR4+0x100], R2 ;  /* 0x00010002ff0075a7 */ /* 0x000e640008001004 */
[----:B-1----:R-:W-:Y:S05]  /*3570*/  @P0 BRA `(.L_x_59) ;  /* 0x0000000000080947 */ /* 0x002fea0003800000 */
[----:B------:R-:W1:Y:S02]  /*3580*/  SYNCS.PHASECHK.TRANS64.TRYWAIT P0, [UR4+0x100], R2 ;  /* 0x00010002ff0075a7 */ /* 0x000e640008001104 */
[----:B-1----:R-:W-:Y:S05]  /*3590*/  @!P0 BRA `(.L_x_60) ;  /* 0x0000006c00848947 */ /* 0x002fea0003800000 */
.L_x_59:
[----:B------:R-:W-:-:S04]  /*35a0*/  UIADD3 UR7, UPT, UPT, UR5, 0x1, URZ ;  /* 0x0000000105077890 */ /* 0x000fc8000fffe0ff */
[----:B------:R-:W-:-:S04]  /*35b0*/  UISETP.NE.AND UP0, UPT, UR7, 0x2, UPT ;  /* 0x000000020700788c */ /* 0x000fc8000bf05270 */
[----:B------:R-:W-:Y:S02]  /*35c0*/  USEL UR8, URZ, 0x1, UP0 ;  /* 0x00000001ff087887 */ /* 0x000fe40008000000 */
[----:B------:R-:W-:-:S04]  /*35d0*/  USEL UR7, UR7, URZ, UP0 ;  /* 0x000000ff07077287 */ /* 0x000fc80008000000 */
[----:B------:R-:W-:Y:S01]  /*35e0*/  ULEA UR7, UR7, UR6, 0x3 ;  /* 0x0000000607077291 */ /* 0x000fe2000f8e18ff */
[----:B-1----:R-:W-:-:S04]  /*35f0*/  LOP3.LUT R2, R12, UR8, RZ, 0x3c, !PT ;  /* 0x000000080c027c12 */ /* 0x002fc8000f8e3cff */
[----:B------:R-:W-:-:S04]  /*3600*/  SHF.L.U32 R0, R2, 0x1f, RZ ;  /* 0x0000001f02007819 */ /* 0x000fc800000006ff */
[----:B------:R-:W1:Y:S02]  /*3610*/  SYNCS.PHASECHK.TRANS64 P0, [UR7+0x100], R0 ;  /* 0x00010000ff0075a7 */ /* 0x000e640008001007 */
[----:B-1----:R-:W-:Y:S05]  /*3620*/  @P0 EXIT ;  /* 0x000000000000094d */ /* 0x002fea0003800000 */
[----:B------:R-:W-:Y:S02]  /*3630*/  SHF.L.U32 R2, R2, 0x1f, RZ ;  /* 0x0000001f02027819 */ /* 0x000fe400000006ff */
[----:B------:R-:W-:-:S07]  /*3640*/  MOV R0, UR7 ;  /* 0x0000000700007c02 */ /* 0x000fce0008000f00 */
.L_x_61:
[----:B-1----:R1:W2:Y:S02]  /*3650*/  SYNCS.PHASECHK.TRANS64.TRYWAIT P0, [R0+URZ+0x100], R2 ;  /* 0x00010002000075a7 */ /* 0x0022a400080011ff */
[----:B--2---:R-:W-:Y:S05]  /*3660*/  @!P0 NANOSLEEP.SYNCS 0x989680 ;  /* 0x009896800000895d */ /* 0x004fea0003900000 */
[----:B------:R-:W2:Y:S02]  /*3670*/  @!P0 SYNCS.PHASECHK.TRANS64 P0, [R0+URZ+0x100], R2 ;  /* 0x00010002000085a7 */ /* 0x000ea400080010ff */
[----:B--2---:R-:W-:Y:S05]  /*3680*/  @P0 EXIT ;  /* 0x000000000000094d */ /* 0x004fea0003800000 */
[----:B------:R-:W-:Y:S05]  /*3690*/  BRA `(.L_x_61) ;  /* 0xfffffffc00ec7947 */ /* 0x000fea000383ffff */
.L_x_54:
[----:B------:R-:W-:Y:S05]  /*36a0*/  BRA.U UP4, `(.L_x_62) ;  /* 0x0000000d049c7547 */ /* 0x000fea000b800000 */
[----:B------:R-:W-:Y:S01]  /*36b0*/  UMOV UR4, 0x40 ;  /* 0x0000004000047882 */ /* 0x000fe20000000000 */
[----:B------:R-:W-:Y:S01]  /*36c0*/  NOP ;  /* 0x0000000000007918 */ /* 0x000fe20000000000 */
[----:B------:R-:W-:Y:S01]  /*36d0*/  ULEA UR5, UR45, UR4, 0x18 ;  /* 0x000000042d057291 */ /* 0x000fe2000f8ec0ff */
[----:B------:R-:W-:Y:S02]  /*36e0*/  UMOV UR6, 0x400 ;  /* 0x0000040000067882 */ /* 0x000fe40000000000 */
[----:B------:R-:W-:-:S06]  /*36f0*/  ULEA UR6, UR45, UR6, 0x18 ;  /* 0x000000062d067291 */ /* 0x000fcc000f8ec0ff */
[----:B------:R-:W1:Y:S02]  /*3700*/  LDS.U8 R0, [UR5+0x1c] ;  /* 0x00001c05ff007984 */ /* 0x000e640008000000 */
[----:B-1----:R-:W-:-:S13]  /*3710*/  ISETP.NE.AND P0, PT, R0, RZ, PT ;  /* 0x000000ff0000720c */ /* 0x002fda0003f05270 */
[----:B------:R-:W-:Y:S05]  /*3720*/  @P0 BRA `(.L_x_63) ;  /* 0x0000000000580947 */ /* 0x000fea0003800000 */
[----:B------:R-:W-:-:S13]  /*3730*/  ELECT P0, URZ, PT ;  /* 0x0000000000ff782f */ /* 0x000fda0003800000 */
[----:B------:R-:W-:Y:S05]  /*3740*/  @!P0 BRA `(.L_x_64) ;  /* 0x0000000000608947 */ /* 0x000fea0003800000 */
[----:B------:R-:W-:Y:S01]  /*3750*/  UMOV UR4, 0x10 ;  /* 0x0000001000047882 */ /* 0x000fe20000000000 */
[----:B------:R-:W-:Y:S01]  /*3760*/  HFMA2 R0, -RZ, RZ, 0, 5.9604644775390625e-08 ;  /* 0x00000001ff007431 */ /* 0x000fe200000001ff */
[----:B------:R-:W-:-:S03]  /*3770*/  MOV R3, 0xffff ;  /* 0x0000ffff00037802 */ /* 0x000fc60000000f00 */
[----:B------:R-:W-:Y:S04]  /*3780*/  DEPBAR.LE SB1, 0x36 ;  /* 0x00009d800000791a */ /* 0x000fe80000000000 */
[----:B------:R-:W1:Y:S02]  /*3790*/  UTCATOMSWS.FIND_AND_SET.ALIGN UP0, UR4, UR4 ;  /* 0x00000004000475e3 */ /* 0x000e640008000800 */
[----:B-1----:R-:W-:Y:S01]  /*37a0*/  MOV R4, UR4 ;  /* 0x0000000400047c02 */ /* 0x002fe20008000f00 */
[----:B------:R-:W-:Y:S06]  /*37b0*/  BRA.U UP0, `(.L_x_65) ;  /* 0x0000000100187547 */ /* 0x000fec000b800000 */
.L_x_66:
[----:B------:R-:W-:Y:S05]  /*37c0*/  NANOSLEEP 0x64 ;  /* 0x000000640000795d */ /* 0x000fea0003800000 */
[----:B------:R-:W-:-:S05]  /*37d0*/  UMOV UR4, 0x10 ;  /* 0x0000001000047882 */ /* 0x000fca0000000000 */
[----:B------:R-:W-:Y:S04]  /*37e0*/  DEPBAR.LE SB1, 0x36 ;  /* 0x00009d800000791a */ /* 0x000fe80000000000 */
[----:B------:R-:W1:Y:S02]  /*37f0*/  UTCATOMSWS.FIND_AND_SET.ALIGN UP0, UR4, UR4 ;  /* 0x00000004000475e3 */ /* 0x000e640008000800 */
[----:B-1----:R-:W-:Y:S01]  /*3800*/  MOV R4, UR4 ;  /* 0x0000000400047c02 */ /* 0x002fe20008000f00 */
[----:B------:R-:W-:Y:S05]  /*3810*/  BRA.U !UP0, `(.L_x_66) ;  /* 0xfffffffd08e87547 */ /* 0x000fea000b83ffff */
.L_x_65:
[-C--:B------:R-:W-:Y:S02]  /*3820*/  SHF.L.U32 R3, R3, R4.reuse, RZ ;  /* 0x0000000403037219 */ /* 0x080fe400000006ff */
[----:B------:R-:W-:Y:S01]  /*3830*/  SHF.L.U32 R0, R0, R4, RZ ;  /* 0x0000000400007219 */ /* 0x000fe200000006ff */
[----:B------:R-:W-:Y:S02]  /*3840*/  IMAD.SHL.U32 R4, R4, 0x20, RZ ;  /* 0x0000002004047824 */ /* 0x000fe400078e00ff */
[----:B------:R1:W-:Y:S04]  /*3850*/  ATOMS.OR RZ, [UR5+0x14], R3 ;  /* 0x00001403ffff798c */ /* 0x0003e8000b000005 */
[----:B------:R1:W-:Y:S04]  /*3860*/  ATOMS.OR RZ, [UR5+0x18], R0 ;  /* 0x00001800ffff798c */ /* 0x0003e8000b000005 */
[----:B------:R1:W-:Y:S01]  /*3870*/  STS [UR6+0x1a0], R4 ;  /* 0x0001a004ff007988 */ /* 0x0003e20008000806 */
[----:B------:R-:W-:Y:S05]  /*3880*/  BRA `(.L_x_64) ;  /* 0x0000000000107947 */ /* 0x000fea0003800000 */
.L_x_63:
[----:B------:R-:W-:Y:S02]  /*3890*/  MOV R0, 0xffffffff ;  /* 0xffffffff00007802 */ /* 0x000fe40000000f00 */
[----:B------:R-:W-:-:S03]  /*38a0*/  MOV R4, 0x38d0 ;  /* 0x000038d000047802 */ /* 0x000fc60000000f00 */
[----:B------:R1:W-:Y:S04]  /*38b0*/  STS [UR6+0x1a0], R0 ;  /* 0x0001a000ff007988 */ /* 0x0003e80008000806 */
[----:B-1---5:R-:W-:Y:S05]  /*38c0*/  CALL.REL.NOINC `($__internal_1_$__cuda_sm10x_tcgen05_guardrail_trap_phase_invalid_during_alloc) ;  /* 0x0000007000cc7944 */ /* 0x022fea0003c00000 */
.L_x_64:
[----:B------:R-:W-:Y:S05]  /*38d0*/  WARPSYNC.ALL ;  /* 0x0000000000007948 */ /* 0x000fea0003800000 */
[----:B------:R-:W2:Y:S01]  /*38e0*/  S2UR UR4, SR_CgaCtaId ;  /* 0x00000000000479c3 */ /* 0x000ea20000008800 */
[----:B------:R-:W-:Y:S01]  /*38f0*/  UMOV UR17, 0x400 ;  /* 0x0000040000117882 */ /* 0x000fe20000000000 */
[----:B------:R-:W-:-:S06]  /*3900*/  NOP ;  /* 0x0000000000007918 */ /* 0x000fcc0000000000 */
[----:B------:R-:W-:Y:S06]  /*3910*/  BAR.ARV 0x6, 0xa0 ;  /* 0x0182800000007b1d */ /* 0x000fec0000002000 */
[----:B------:R-:W3:Y:S01]  /*3920*/  LDCU UR5, c[0x0][0x38c] ;  /* 0x00007180ff0577ac */ /* 0x000ee20008000800 */
[----:B------:R-:W-:Y:S01]  /*3930*/  LOP3.LUT R2, R2, 0xffff, RZ, 0xc0, !PT ;  /* 0x0000ffff02027812 */ /* 0x000fe200078ec0ff */
[----:B------:R-:W-:Y:S01]  /*3940*/  IMAD.MOV.U32 R11, RZ, RZ, 0x1 ;  /* 0x00000001ff0b7424 */ /* 0x000fe200078e00ff */
[----:B------:R-:W-:Y:S01]  /*3950*/  CS2R R8, SRZ ;  /* 0x0000000000087805 */ /* 0x000fe2000001ff00 */
[----:B------:R-:W4:Y:S01]  /*3960*/  LDCU UR8, c[0x0][0x38c] ;  /* 0x00007180ff0877ac */ /* 0x000f220008000800 */
[----:B------:R-:W-:Y:S01]  /*3970*/  R2UR UR19, R2 ;  /* 0x00000000021372ca */ /* 0x000fe200000e0000 */
[----:B------:R-:W-:Y:S01]  /*3980*/  IMAD.MOV.U32 R10, RZ, RZ, RZ ;  /* 0x000000ffff0a7224 */ /* 0x000fe200078e00ff */
[----:B------:R-:W-:Y:S01]  /*3990*/  UMOV UR22, URZ ;  /* 0x000000ff00167c82 */ /* 0x000fe20008000000 */
[----:B------:R-:W-:Y:S01]  /*39a0*/  UMOV UR14, URZ ;  /* 0x000000ff000e7c82 */ /* 0x000fe20008000000 */
[----:B--2---:R-:W-:Y:S01]  /*39b0*/  ULEA UR17, UR4, UR17, 0x18 ;  /* 0x0000001104117291 */ /* 0x004fe2000f8ec0ff */
[----:B------:R-:W-:Y:S01]  /*39c0*/  UMOV UR26, 0x0 ;  /* 0x00000000001a7882 */ /* 0x000fe20000000000 */
[----:B------:R-:W-:-:S02]  /*39d0*/  UMOV UR27, 0x44004a0 ;  /* 0x044004a0001b7882 */ /* 0x000fc40000000000 */
[----:B------:R-:W-:Y:S02]  /*39e0*/  UIADD3 UR6, UPT, UPT, UR17, 0x6400, URZ ;  /* 0x0000640011067890 */ /* 0x000fe4000fffe0ff */
[----:B------:R-:W-:Y:S02]  /*39f0*/  UIADD3 UR7, UPT, UPT, UR17, 0x10400, URZ ;  /* 0x0001040011077890 */ /* 0x000fe4000fffe0ff */
[----:B---3--:R-:W-:Y:S01]  /*3a00*/  UIADD3 UR5, UPT, UPT, UR5, 0x3f, URZ ;  /* 0x0000003f05057890 */ /* 0x008fe2000fffe0ff */
[----:B-1----:R-:W1:Y:S01]  /*3a10*/  LDS R0, [UR17+0x1a0] ;  /* 0x0001a011ff007984 */ /* 0x002e620008000800 */
[----:B------:R-:W-:Y:S02]  /*3a20*/  USHF.R.U32.HI UR6, URZ, 0x4, UR6 ;  /* 0x00000004ff067899 */ /* 0x000fe40008011606 */
[----:B------:R-:W-:Y:S02]  /*3a30*/  USHF.R.S32.HI UR4, URZ, 0x1f, UR5 ;  /* 0x0000001fff047899 */ /* 0x000fe40008011405 */
[----:B------:R-:W-:-:S02]  /*3a40*/  ULOP3.LUT UR6, UR6, 0x3fff, URZ, 0xc0, !UPT ;  /* 0x00003fff06067892 */ /* 0x000fc4000f8ec0ff */
[----:B------:R-:W-:Y:S02]  /*3a50*/  ULEA.HI UR4, UR4, UR5, URZ, 0x6 ;  /* 0x0000000504047291 */ /* 0x000fe4000f8f30ff */
[----:B------:R-:W-:Y:S02]  /*3a60*/  USHF.R.U32.HI UR5, URZ, 0x4, UR7 ;  /* 0x00000004ff057899 */ /* 0x000fe40008011607 */
[----:B------:R-:W-:Y:S02]  /*3a70*/  USHF.R.S32.HI UR28, URZ, 0x6, UR4 ;  /* 0x00000006ff1c7899 */ /* 0x000fe40008011404 */
[----:B------:R-:W-:Y:S02]  /*3a80*/  ULOP3.LUT UR5, UR5, 0x3fff, URZ, 0xc0, !UPT ;  /* 0x00003fff05057892 */ /* 0x000fe4000f8ec0ff */
[----:B------:R-:W-:Y:S02]  /*3a90*/  UISETP.LT.AND UP0, UPT, UR28, 0x1, UPT ;  /* 0x000000011c00788c */ /* 0x000fe4000bf01270 */
[----:B------:R-:W-:-:S02]  /*3aa0*/  ULOP3.LUT UR20, UR6, 0x10000, URZ, 0xfc, !UPT ;  /* 0x0001000006147892 */ /* 0x000fc4000f8efcff */
[----:B------:R-:W-:Y:S02]  /*3ab0*/  USEL UR29, UR28, 0x1, !UP0 ;  /* 0x000000011c1d7887 */ /* 0x000fe4000c000000 */
[----:B------:R-:W-:Y:S02]  /*3ac0*/  ULOP3.LUT UR21, UR5, 0x10000, URZ, 0xfc, !UPT ;  /* 0x0001000005157892 */ /* 0x000fe4000f8efcff */
[----:B------:R-:W-:Y:S02]  /*3ad0*/  UIADD3 UR29, UPT, UPT, -UR29, URZ, URZ ;  /* 0x000000ff1d1d7290 */ /* 0x000fe4000fffe1ff */
[----:B----4-:R-:W-:Y:S01]  /*3ae0*/  UISETP.GE.AND UP4, UPT, UR8, 0x1, UPT ;  /* 0x000000010800788c */ /* 0x010fe2000bf86270 */
[----:B------:R-:W-:Y:S01]  /*3af0*/  UMOV UR24, 0x0 ;  /* 0x0000000000187882 */ /* 0x000fe20000000000 */
[----:B------:R-:W-:Y:S01]  /*3b00*/  UMOV UR25, 0x44004a0 ;  /* 0x044004a000197882 */ /* 0x000fe20000000000 */
[----:B-1----:R-:W-:-:S15]  /*3b10*/  R2UR UR30, R0 ;  /* 0x00000000001e72ca */ /* 0x002fde00000e0000 */
.L_x_73:
[----:B------:R-:W-:Y:S02]  /*3b20*/  LEA R0, R10, UR17, 0x3 ;  /* 0x000000110a007c11 */ /* 0x000fe4000f8e18ff */
[----:B------:R-:W-:Y:S02]  /*3b30*/  SHF.L.U32 R2, R9, 0x1f, RZ ;  /* 0x0000001f09027819 */ /* 0x000fe400000006ff */
[----:B------:R-:W-:Y:S01]  /*3b40*/  PLOP3.LUT P0, PT, PT, PT, UP4, 0x80, 0x8 ;  /* 0x000000000008781c */ /* 0x000fe20003f0f048 */
[----:B------:R-:W-:Y:S01]  /*3b50*/  VIADD R3, R0, 0x100 ;  /* 0x0000010000037836 */ /* 0x000fe20000000000 */
[----:B-1----:R-:W1:Y:S02]  /*3b60*/  SYNCS.PHASECHK.TRANS64.TRYWAIT P1, [R0+URZ+0xf0], R2 ;  /* 0x0000f002000075a7 */ /* 0x002e6400080211ff */
[----:B-1-3--:R-:W-:Y:S09]  /*3b70*/  @!P1 BRA `(.L_x_67) ;  /* 0x0000006800249947 */ /* 0x00aff20003800000 */
.L_x_166:
[----:B------:R-:W-:Y:S01]  /*3b80*/  LEA R4, R10, UR17, 0x4 ;  /* 0x000000110a047c11 */ /* 0x000fe2000f8e20ff */
[----:B------:R-:W-:Y:S01]  /*3b90*/  @UP4 ULEA UR4, UR14, UR17, 0x3 ;  /* 0x000000110e044291 */ /* 0x000fe2000f8e18ff */
[----:B------:R-:W-:Y:S01]  /*3ba0*/  PLOP3.LUT P2, PT, PT, PT, PT, 0x80, 0x8 ;  /* 0x000000000008781c */ /* 0x000fe20003f4f070 */
[----:B------:R-:W-:Y:S01]  /*3bb0*/  ULEA UR23, UR22, UR17, 0x3 ;  /* 0x0000001116177291 */ /* 0x000fe2000f8e18ff */
[----:B------:R-:W-:Y:S02]  /*3bc0*/  PRMT R3, RZ, 0x654, R3 ;  /* 0x00000654ff037816 */ /* 0x000fe40000000003 */
[----:B------:R-:W2:Y:S01]  /*3bd0*/  LDS.128 R4, [R4+0x180] ;  /* 0x0001800004047984 */ /* 0x000ea20000000c00 */
[----:B-1----:R-:W-:Y:S02]  /*3be0*/  @P0 SHF.L.U32 R2, R8, 0x1f, RZ ;  /* 0x0000001f08020819 */ /* 0x002fe400000006ff */
[----:B------:R-:W-:Y:S01]  /*3bf0*/  SHF.L.U32 R0, R11, 0x1f, RZ ;  /* 0x0000001f0b007819 */ /* 0x000fe200000006ff */
[----:B------:R-:W-:Y:S01]  /*3c00*/  @!PT LDS RZ, [RZ] ;  /* 0x00000000fffff984 */ /* 0x000fe20000000800 */
[----:B------:R-:W-:Y:S01]  /*3c10*/  @!PT LDS RZ, [RZ] ;  /* 0x00000000fffff984 */ /* 0x000fe20000000800 */
[----:B------:R-:W-:Y:S01]  /*3c20*/  @!PT LDS RZ, [RZ] ;  /* 0x00000000fffff984 */ /* 0x000fe20000000800 */
[----:B------:R-:W-:Y:S01]  /*3c30*/  @!PT LDS RZ, [RZ] ;  /* 0x00000000fffff984 */ /* 0x000fe20000000800 */
[----:B------:R1:W-:Y:S06]  /*3c40*/  MEMBAR.ALL.CTA ;  /* 0x0000000000007992 */ /* 0x0003ec0000008000 */
[----:B-1----:R-:W1:Y:S02]  /*3c50*/  FENCE.VIEW.ASYNC.S ;  /* 0x00000000000073c6 */ /* 0x002e640000000000 */
[----:B-1----:R1:W-:Y:S01]  /*3c60*/  SYNCS.ARRIVE.TRANS64.RED.A1T0 RZ, [R3+URZ], RZ ;  /* 0x000000ff03ff79a7 */ /* 0x0023e200081004ff */
[----:B------:R1:W3:Y:S01]  /*3c70*/  @P0 SYNCS.PHASECHK.TRANS64.TRYWAIT P2, [UR4], R2 ;  /* 0x00000002ff0005a7 */ /* 0x0002e20008041104 */
[----:B------:R-:W-:Y:S01]  /*3c80*/  ULEA.HI UR4, UR22, UR22, URZ, 0x1 ;  /* 0x0000001616047291 */ /* 0x000fe2000f8f08ff */
[----:B--2---:R-:W-:-:S03]  /*3c90*/  LOP3.LUT P1, RZ, R6, 0x1, RZ, 0xc0, !PT ;  /* 0x0000000106ff7812 */ /* 0x004fc6000782c0ff */
[----:B------:R-:W-:Y:S02]  /*3ca0*/  USHF.L.U32 UR18, UR4, 0x7, URZ ;  /* 0x0000000704127899 */ /* 0x000fe400080006ff */
[----:B------:R-:W-:Y:S02]  /*3cb0*/  ULOP3.LUT UR4, UR4, 0xffe, URZ, 0xc0, !UPT ;  /* 0x00000ffe04047892 */ /* 0x000fe4000f8ec0ff */
[----:B------:R-:W-:Y:S02]  /*3cc0*/  ULOP3.LUT UR18, UR18, 0xffffff00, URZ, 0xc0, !UPT ;  /* 0xffffff0012127892 */ /* 0x000fe4000f8ec0ff */
[----:B------:R-:W-:Y:S02]  /*3cd0*/  UIADD3 UR4, UPT, UPT, -UR4, UR22, URZ ;  /* 0x0000001604047290 */ /* 0x000fe4000fffe1ff */
[----:B------:R-:W-:Y:S01]  /*3ce0*/  UIADD3 UR18, UPT, UPT, UR30, UR18, URZ ;  /* 0x000000121e127290 */ /* 0x000fe2000fffe0ff */
[----:B------:R-:W2:Y:S03]  /*3cf0*/  SYNCS.PHASECHK.TRANS64.TRYWAIT P0, [UR23+0x130], R0 ;  /* 0x00013000ff0075a7 */ /* 0x000ea60008001117 */
[----:B------:R-:W-:Y:S01]  /*3d00*/  ULEA UR18, UR4, UR18, 0x14 ;  /* 0x0000001204127291 */ /* 0x000fe2000f8ea0ff */
[----:B-123--:R-:W-:Y:S11]  /*3d10*/  @!P0 BRA `(.L_x_68) ;  /* 0x0000006400d08947 */ /* 0x00eff60003800000 */
.L_x_168:
[----:B------:R-:W-:Y:S01]  /*3d20*/  IADD3 R10, PT, PT, R10, 0x1, RZ ;  /* 0x000000010a0a7810 */ /* 0x000fe20007ffe0ff */
[----:B------:R-:W-:Y:S06]  /*3d30*/  BRA.U !UP4, `(.L_x_69) ;  /* 0x000000010c987547 */ /* 0x000fec000b800000 */
[----:B------:R-:W-:Y:S01]  /*3d40*/  UPLOP3.LUT UP2, UPT, UPT, UPT, UPT, 0x40, 0x4 ;  /* 0x000000000004789c */ /* 0x000fe20003f4e870 */
[----:B------:R-:W-:Y:S01]  /*3d50*/  UMOV UR16, UR29 ;  /* 0x0000001d00107c82 */ /* 0x000fe20008000000 */
[----:B------:R-:W-:Y:S01]  /*3d60*/  UMOV UR15, UR28 ;  /* 0x0000001c000f7c82 */ /* 0x000fe20008000000 */
[----:B------:R-:W-:-:S08]  /*3d70*/  UMOV UR6, UR14 ;  /* 0x0000000e00067c82 */ /* 0x000fd00008000000 */
.L_x_72:
[----:B------:R-:W-:Y:S02]  /*3d80*/  UIADD3 UR16, UPT, UPT, UR16, 0x1, URZ ;  /* 0x0000000110107890 */ /* 0x000fe4000fffe0ff */
[----:B--2---:R-:W-:Y:S02]  /*3d90*/  ULEA UR5, UR6, UR17, 0x3 ;  /* 0x0000001106057291 */ /* 0x004fe4000f8e18ff */
[----:B------:R-:W-:Y:S01]  /*3da0*/  UISETP.NE.AND UP3, UPT, UR16, URZ, UPT ;  /* 0x000000ff1000728c */ /* 0x000fe2000bf65270 */
[----:B---3--:R-:W-:Y:S10]  /*3db0*/  @P2 BRA `(.L_x_70) ;  /* 0x00000000000c2947 */ /* 0x008ff40003800000 */
[----:B-1----:R-:W-:Y:S04]  /*3dc0*/  SHF.L.U32 R2, R8, 0x1f, RZ ;  /* 0x0000001f08027819 */ /* 0x002fe800000006ff */
[----:B------:R-:W1:Y:S02]  /*3dd0*/  SYNCS.PHASECHK.TRANS64.TRYWAIT P0, [UR5], R2 ;  /* 0x00000002ff0075a7 */ /* 0x000e640008001105 */
[----:B-1----:R-:W-:Y:S05]  /*3de0*/  @!P0 BRA `(.L_x_71) ;  /* 0x0000006400b48947 */ /* 0x002fea0003800000 */
.L_x_70:
[----:B------:R-:W-:Y:S01]  /*3df0*/  UISETP.NE.AND UP0, UPT, UR15, 0x1, UPT ;  /* 0x000000010f00788c */ /* 0x000fe2000bf05270 */
[----:B------:R-:W-:Y:S01]  /*3e00*/  PLOP3.LUT P2, PT, PT, PT, PT, 0x80, 0x8 ;  /* 0x000000000008781c */ /* 0x000fe20003f4f070 */
[----:B------:R-:W-:Y:S02]  /*3e10*/  UIADD3 UR4, UPT, UPT, UR6, 0x1, URZ ;  /* 0x0000000106047890 */ /* 0x000fe4000fffe0ff */
[----:B------:R-:W-:Y:S02]  /*3e20*/  ULEA UR12, UR6, UR21, 0xa ;  /* 0x00000015060c7291 */ /* 0x000fe4000f8e50ff */
[----:B------:R-:W-:Y:S01]  /*3e30*/  UISETP.NE.AND UP1, UPT, UR4, 0xa, UPT ;  /* 0x0000000a0400788c */ /* 0x000fe2000bf25270 */
[----:B------:R-:W-:Y:S01]  /*3e40*/  PLOP3.LUT P0, PT, PT, PT, UP0, 0x80, 0x8 ;  /* 0x000000000008781c */ /* 0x000fe20003f0f008 */
[----:B------:R-:W-:Y:S02]  /*3e50*/  UIADD3 UR10, UPT, UPT, UR12, 0x2, URZ ;  /* 0x000000020c0a7890 */ /* 0x000fe4000fffe0ff */
[----:B------:R-:W-:Y:S02]  /*3e60*/  USEL UR7, URZ, 0x1, UP1 ;  /* 0x00000001ff077887 */ /* 0x000fe40008800000 */
[----:B------:R-:W-:Y:S02]  /*3e70*/  USEL UR14, UR4, URZ, UP1 ;  /* 0x000000ff040e7287 */ /* 0x000fe40008800000 */
[----:B------:R-:W-:Y:S02]  /*3e80*/  UIADD3 UR15, UPT, UPT, UR15, -0x1, URZ ;  /* 0xffffffff0f0f7890 */ /* 0x000fe4000fffe0ff */
[----:B------:R-:W-:Y:S01]  /*3e90*/  @UP0 ULEA UR4, UR14, UR17, 0x3 ;  /* 0x000000110e040291 */ /* 0x000fe2000f8e18ff */
[----:B------:R-:W-:Y:S01]  /*3ea0*/  LOP3.LUT R8, R8, UR7, RZ, 0x3c, !PT ;  /* 0x0000000708087c12 */ /* 0x000fe2000f8e3cff */
[----:B------:R-:W-:Y:S01]  /*3eb0*/  UIADD3 UR7, UPT, UPT, UR5, 0x50, URZ ;  /* 0x0000005005077890 */ /* 0x000fe2000fffe0ff */
[----:B------:R-:W-:Y:S02]  /*3ec0*/  UMOV UR13, 0x80004020 ;  /* 0x80004020000d7882 */ /* 0x000fe40000000000 */
[----:B-1----:R-:W-:Y:S01]  /*3ed0*/  @P0 SHF.L.U32 R0, R8, 0x1f, RZ ;  /* 0x0000001f08000819 */ /* 0x002fe200000006ff */
[----:B------:R-:W-:Y:S01]  /*3ee0*/  UMOV UR5, 0x80004020 ;  /* 0x8000402000057882 */ /* 0x000fe20000000000 */
[----:B------:R-:W-:Y:S01]  /*3ef0*/  UMOV UR11, 0x80004020 ;  /* 0x80004020000b7882 */ /* 0x000fe20000000000 */
[----:B------:R-:W-:Y:S01]  /*3f00*/  UMOV UR9, 0x80004020 ;  /* 0x8000402000097882 */ /* 0x000fe20000000000 */
[----:B------:R2:W3:Y:S01]  /*3f10*/  @P0 SYNCS.PHASECHK.TRANS64.TRYWAIT P2, [UR4], R0 ;  /* 0x00000000ff0005a7 */ /* 0x0004e20008041104 */
[----:B------:R-:W-:Y:S03]  /*3f20*/  ULEA UR4, UR6, UR20, 0x8 ;  /* 0x0000001406047291 */ /* 0x000fe6000f8e40ff */
[----:B------:R-:W-:Y:S01]  /*3f30*/  UMOV UR6, UR14 ;  /* 0x0000000e00067c82 */ /* 0x000fe20008000000 */
[----:B------:R-:W-:Y:S05]  /*3f40*/  UIADD3 UR8, UPT, UPT, UR4, 0x2, URZ ;  /* 0x0000000204087890 */ /* 0x000fea000fffe0ff */
[----:B------:R2:W-:Y:S01]  /*3f50*/  UTCIMMA gdesc[UR4], gdesc[UR12], tmem[UR18], tmem[UR26], idesc[UR27], UP2 ;  /* 0x00ff1a0c040075ea */ /* 0x0005e20009000112 */
[----:B------:R-:W-:Y:S03]  /*3f60*/  UPLOP3.LUT UP2, UPT, UPT, UPT, UPT, 0x80, 0x8 ;  /* 0x000000000008789c */ /* 0x000fe60003f4f070 */
[----:B------:R2:W-:Y:S01]  /*3f70*/  UTCIMMA gdesc[UR8], gdesc[UR10], tmem[UR18], tmem[UR24], idesc[UR25], UPT ;  /* 0x00ff180a080075ea */ /* 0x0005e2000b800112 */
[----:B------:R2:W-:Y:S01]  /*3f80*/  UTCBAR.MULTICAST [UR7], URZ, UR19 ;  /* 0x000000ff070073e9 */ /* 0x0005e20008000813 */
[----:B------:R-:W-:Y:S06]  /*3f90*/  BRA.U UP3, `(.L_x_72) ;  /* 0xfffffffd03787547 */ /* 0x000fec000b83ffff */
.L_x_69:
[----:B--2---:R-:W-:Y:S01]  /*3fa0*/  UIADD3 UR4, UPT, UPT, UR22, 0x1, URZ ;  /* 0x0000000116047890 */ /* 0x004fe2000fffe0ff */
[C---:B------:R-:W-:Y:S01]  /*3fb0*/  ISETP.NE.AND P0, PT, R10.reuse, 0x2, PT ;  /* 0x000000020a00780c */ /* 0x040fe20003f05270 */
[----:B------:R-:W-:Y:S02]  /*3fc0*/  UIADD3 UR5, UPT, UPT, UR23, 0x110, URZ ;  /* 0x0000011017057890 */ /* 0x000fe4000fffe0ff */
[----:B------:R-:W-:Y:S01]  /*3fd0*/  UISETP.NE.AND UP0, UPT, UR4, 0x4, UPT ;  /* 0x000000040400788c */ /* 0x000fe2000bf05270 */
[----:B-1----:R-:W-:Y:S02]  /*3fe0*/  SEL R0, RZ, 0x1, P0 ;  /* 0x00000001ff007807 */ /* 0x002fe40000000000 */
[----:B------:R-:W-:Y:S01]  /*3ff0*/  SEL R10, R10, RZ, P0 ;  /* 0x000000ff0a0a7207 */ /* 0x000fe20000000000 */
[----:B------:R-:W-:Y:S01]  /*4000*/  USEL UR6, URZ, 0x1, UP0 ;  /* 0x00000001ff067887 */ /* 0x000fe20008000000 */
[----:B------:R-:W-:Y:S01]  /*4010*/  LOP3.LUT R9, R9, R0, RZ, 0x3c, !PT ;  /* 0x0000000009097212 */ /* 0x000fe200078e3cff */
[----:B------:R-:W-:Y:S01]  /*4020*/  USEL UR22, UR4, URZ, UP0 ;  /* 0x000000ff04167287 */ /* 0x000fe20008000000 */
[----:B------:R1:W-:Y:S03]  /*4030*/  UTCBAR [UR5], URZ ;  /* 0x000000ff050073e9 */ /* 0x0003e600080000ff */
[----:B------:R-:W-:Y:S01]  /*4040*/  LOP3.LUT R11, R11, UR6, RZ, 0x3c, !PT ;  /* 0x000000060b0b7c12 */ /* 0x000fe2000f8e3cff */
[----:B------:R-:W-:Y:S07]  /*4050*/  @P1 BRA `(.L_x_73) ;  /* 0xfffffff800b01947 */ /* 0x000fee000383ffff */
[----:B------:R-:W2:Y:S01]  /*4060*/  S2UR UR8, SR_CgaCtaId ;  /* 0x00000000000879c3 */ /* 0x000ea20000008800 */
[----:B------:R-:W-:Y:S01]  /*4070*/  ELECT P0, URZ, PT ;  /* 0x0000000000ff782f */ /* 0x000fe20003800000 */
[----:B------:R-:W-:Y:S01]  /*4080*/  IMAD.MOV.U32 R0, RZ, RZ, 0x1 ;  /* 0x00000001ff007424 */ /* 0x000fe200078e00ff */
[----:B------:R-:W-:Y:S01]  /*4090*/  UIADD3 UR17, UPT, UPT, UR17, 0x130, URZ ;  /* 0x0000013011117890 */ /* 0x000fe2000fffe0ff */
[----:B------:R-:W-:Y:S01]  /*40a0*/  SHF.L.U32 R2, R11, 0x1f, RZ ;  /* 0x0000001f0b027819 */ /* 0x000fe200000006ff */
[----:B------:R-:W-:-:S03]  /*40b0*/  UMOV UR4, 0x40 ;  /* 0x0000004000047882 */ /* 0x000fc60000000000 */
[----:B------:R-:W-:Y:S01]  /*40c0*/  UVIRTCOUNT.DEALLOC.SMPOOL 0x80 ;  /* 0x000000800000784c */ /* 0x000fe20000000000 */
[----:B--2---:R-:W-:Y:S02]  /*40d0*/  ULEA UR8, UR8, UR4, 0x18 ;  /* 0x0000000408087291 */ /* 0x004fe4000f8ec0ff */
[----:B------:R-:W-:-:S07]  /*40e0*/  ULEA UR4, UR22, UR17, 0x3 ;  /* 0x0000001116047291 */ /* 0x000fce000f8e18ff */
[----:B------:R2:W-:Y:S02]  /*40f0*/  @P0 STS.U8 [UR8+0x1c], R0 ;  /* 0x00001c00ff000988 */ /* 0x0005e40008000008 */
[----:B------:R-:W4:Y:S02]  /*4100*/  SYNCS.PHASECHK.TRANS64.TRYWAIT P0, [UR4], R2 ;  /* 0x00000002ff0075a7 */ /* 0x000f240008001104 */
[----:B--2-4-:R-:W-:Y:S05]  /*4110*/  @!P0 BRA `(.L_x_74) ;  /* 0x0000006400008947 */ /* 0x014fea0003800000 */
.L_x_171:
[----:B------:R-:W-:-:S04]  /*4120*/  UIADD3 UR4, UPT, UPT, UR22, 0x1, URZ ;  /* 0x0000000116047890 */ /* 0x000fc8000fffe0ff */
[----:B------:R-:W-:-:S04]  /*4130*/  UISETP.NE.AND UP0, UPT, UR4, 0x4, UPT ;  /* 0x000000040400788c */ /* 0x000fc8000bf05270 */
[----:B------:R-:W-:Y:S02]  /*4140*/  USEL UR6, URZ, 0x1, UP0 ;  /* 0x00000001ff067887 */ /* 0x000fe40008000000 */
[----:B------:R-:W-:-:S04]  /*4150*/  USEL UR4, UR4, URZ, UP0 ;  /* 0x000000ff04047287 */ /* 0x000fc80008000000 */
[----:B-1----:R-:W-:Y:S01]  /*4160*/  ULEA UR5, UR4, UR17, 0x3 ;  /* 0x0000001104057291 */ /* 0x002fe2000f8e18ff */
[----:B--2---:R-:W-:-:S04]  /*4170*/  LOP3.LUT R2, R11, UR6, RZ, 0x3c, !PT ;  /* 0x000000060b027c12 */ /* 0x004fc8000f8e3cff */
[----:B------:R-:W-:-:S04]  /*4180*/  SHF.L.U32 R3, R2, 0x1f, RZ ;  /* 0x0000001f02037819 */ /* 0x000fc800000006ff */
[----:B------:R-:W1:Y:S02]  /*4190*/  SYNCS.PHASECHK.TRANS64.TRYWAIT P0, [UR5], R3 ;  /* 0x00000003ff0075a7 */ /* 0x000e640008001105 */
[----:B-1----:R-:W-:Y:S05]  /*41a0*/  @!P0 BRA `(.L_x_75) ;  /* 0x0000006000f48947 */ /* 0x002fea0003800000 */
.L_x_173:
        /* <DEDUP_REMOVED lines=9> */
.L_x_175:
[----:B------:R-:W-:-:S04]  /*4240*/  UIADD3 UR4, UPT, UPT, UR4, 0x1, URZ ;  /* 0x0000000104047890 */ /* 0x000fc8000fffe0ff */
[----:B------:R-:W-:-:S04]  /*4250*/  UISETP.NE.AND UP0, UPT, UR4, 0x4, UPT ;  /* 0x000000040400788c */ /* 0x000fc8000bf05270 */
[----:B------:R-:W-:Y:S02]  /*4260*/  USEL UR5, URZ, 0x1, UP0 ;  /* 0x00000001ff057887 */ /* 0x000fe40008000000 */
[----:B------:R-:W-:-:S04]  /*4270*/  USEL UR4, UR4, URZ, UP0 ;  /* 0x000000ff04047287 */ /* 0x000fc80008000000 */
[----:B------:R-:W-:Y:S01]  /*4280*/  ULEA UR4, UR4, UR17, 0x3 ;  /* 0x0000001104047291 */ /* 0x000fe2000f8e18ff */
[----:B------:R-:W-:-:S04]  /*4290*/  LOP3.LUT R2, R2, UR5, RZ, 0x3c, !PT ;  /* 0x0000000502027c12 */ /* 0x000fc8000f8e3cff */
[----:B------:R-:W-:-:S04]  /*42a0*/  SHF.L.U32 R2, R2, 0x1f, RZ ;  /* 0x0000001f02027819 */ /* 0x000fc800000006ff */
[----:B------:R-:W2:Y:S02]  /*42b0*/  SYNCS.PHASECHK.TRANS64.TRYWAIT P0, [UR4], R2 ;  /* 0x00000002ff0075a7 */ /* 0x000ea40008001104 */
[----:B--2---:R-:W-:Y:S05]  /*42c0*/  @!P0 BRA `(.L_x_77) ;  /* 0x0000006000dc8947 */ /* 0x004fea0003800000 */
.L_x_177:
[----:B------:R-:W-:Y:S01]  /*42d0*/  NOP ;  /* 0x0000000000007918 */ /* 0x000fe20000000000 */
[----:B-1----:R-:W1:Y:S01]  /*42e0*/  LDS R0, [UR8+0x14] ;  /* 0x00001408ff007984 */ /* 0x002e620008000800 */
[----:B------:R-:W-:Y:S01]  /*42f0*/  ULOP3.LUT UR4, UR30, 0xffff, URZ, 0xc0, !UPT ;  /* 0x0000ffff1e047892 */ /* 0x000fe2000f8ec0ff */
[----:B------:R-:W-:Y:S01]  /*4300*/  UMOV UR5, 0xffff ;  /* 0x0000ffff00057882 */ /* 0x000fe20000000000 */
[----:B------:R-:W-:Y:S02]  /*4310*/  UMOV UR6, 0x1 ;  /* 0x0000000100067882 */ /* 0x000fe40000000000 */
[----:B------:R-:W-:-:S04]  /*4320*/  USHF.R.U32.HI UR4, URZ, 0x5, UR4 ;  /* 0x00000005ff047899 */ /* 0x000fc80008011604 */
[----:B------:R-:W-:Y:S02]  /*4330*/  USHF.L.U32 UR5, UR5, UR4, URZ ;  /* 0x0000000405057299 */ /* 0x000fe400080006ff */
[----:B------:R-:W-:-:S04]  /*4340*/  USHF.L.U32 UR4, UR6, UR4, URZ ;  /* 0x0000000406047299 */ /* 0x000fc800080006ff */
[----:B-1----:R-:W-:-:S04]  /*4350*/  LOP3.LUT R0, R0, UR5, RZ, 0xc0, !PT ;  /* 0x0000000500007c12 */ /* 0x002fc8000f8ec0ff */
[----:B------:R-:W-:-:S13]  /*4360*/  ISETP.NE.AND P0, PT, R0, UR5, PT ;  /* 0x0000000500007c0c */ /* 0x000fda000bf05270 */
[----:B------:R-:W-:Y:S05]  /*4370*/  @P0 BRA `(.L_x_78) ;  /* 0x0000000000580947 */ /* 0x000fea0003800000 */
[----:B------:R-:W1:Y:S02]  /*4380*/  LDS R0, [UR8+0x18] ;  /* 0x00001808ff007984 */ /* 0x000e640008000800 */
[----:B-1----:R-:W-:-:S04]  /*4390*/  LOP3.LUT R0, R0, UR4, RZ, 0xc0, !PT ;  /* 0x0000000400007c12 */ /* 0x002fc8000f8ec0ff */
[----:B------:R-:W-:-:S13]  /*43a0*/  ISETP.NE.AND P0, PT, R0, UR4, PT ;  /* 0x0000000400007c0c */ /* 0x000fda000bf05270 */
[----:B------:R-:W-:Y:S05]  /*43b0*/  @P0 BRA `(.L_x_79) ;  /* 0x00000000003c0947 */ /* 0x000fea0003800000 */
[----:B------:R-:W1:Y:S01]  /*43c0*/  S2R R2, SR_LANEID ;  /* 0x0000000000027919 */ /* 0x000e620000000000 */
[----:B------:R-:W-:-:S06]  /*43d0*/  ULOP3.LUT UR5, URZ, UR5, URZ, 0x33, !UPT ;  /* 0x00000005ff057292 */ /* 0x000fcc000f8e33ff */
[----:B------:R-:W-:-:S04]  /*43e0*/  IMAD.U32 R0, RZ, RZ, UR5 ;  /* 0x00000005ff007e24 */ /* 0x000fc8000f8e00ff */
[----:B------:R2:W4:Y:S02]  /*43f0*/  REDUX UR7, R0 ;  /* 0x00000000000773c4 */ /* 0x0005240000000000 */
[----:B------:R1:W-:Y:S01]  /*4400*/  UTCATOMSWS.AND URZ, UR5 ;  /* 0x0000000500ff79e3 */ /* 0x0003e20008000000 */
[----:B--2---:R-:W-:Y:S01]  /*4410*/  LOP3.LUT R0, RZ, UR4, RZ, 0x33, !PT ;  /* 0x00000004ff007c12 */ /* 0x004fe2000f8e33ff */
[----:B------:R-:W-:Y:S02]  /*4420*/  VOTEU.ANY UR4, UPT, PT ;  /* 0x0000000000047886 */ /* 0x000fe400038e0100 */
[----:B------:R-:W-:Y:S02]  /*4430*/  UFLO.U32 UR4, UR4 ;  /* 0x00000004000472bd */ /* 0x000fe400080e0000 */
[----:B------:R-:W2:Y:S04]  /*4440*/  REDUX UR6, R0 ;  /* 0x00000000000673c4 */ /* 0x000ea80000000000 */
[----:B-1----:R-:W-:-:S02]  /*4450*/  ISETP.EQ.U32.AND P0, PT, R2, UR4, PT ;  /* 0x0000000402007c0c */ /* 0x002fc4000bf02070 */
[----:B----4-:R-:W-:-:S11]  /*4460*/  MOV R2, UR7 ;  /* 0x0000000700027c02 */ /* 0x010fd60008000f00 */
[----:B------:R1:W-:Y:S01]  /*4470*/  @P0 ATOMS.AND RZ, [UR8+0x14], R2 ;  /* 0x00001402ffff098c */ /* 0x0003e2000a800008 */
[----:B--2---:R-:W-:-:S05]  /*4480*/  IMAD.U32 R0, RZ, RZ, UR6 ;  /* 0x00000006ff007e24 */ /* 0x004fca000f8e00ff */
[----:B------:R1:W-:Y:S01]  /*4490*/  @P0 ATOMS.AND RZ, [UR8+0x18], R0 ;  /* 0x00001800ffff098c */ /* 0x0003e2000a800008 */
[----:B------:R-:W-:Y:S05]  /*44a0*/  BRA `(.L_x_80) ;  /* 0x0000000000147947 */ /* 0x000fea0003800000 */
.L_x_79:
[----:B------:R-:W-:Y:S02]  /*44b0*/  MOV R2, 0x44d0 ;  /* 0x000044d000027802 */ /* 0x000fe40000000f00 */
[----:B---3-5:R-:W-:Y:S05]  /*44c0*/  CALL.REL.NOINC `($__internal_0_$__cuda_sm10x_tcgen05_guardrail_trap_col_being_dealloced_not_returned_by_alloc) ;  /* 0x0000006400c07944 */ /* 0x028fea0003c00000 */
[----:B------:R-:W-:Y:S05]  /*44d0*/  BRA `(.L_x_80) ;  /* 0x0000000000087947 */ /* 0x000fea0003800000 */
.L_x_78:
[----:B------:R-:W-:Y:S02]  /*44e0*/  MOV R2, 0x4500 ;  /* 0x0000450000027802 */ /* 0x000fe40000000f00 */
[----:B---3-5:R-:W-:Y:S05]  /*44f0*/  CALL.REL.NOINC `($__internal_2_$__cuda_sm10x_tcgen05_guardrail_trap_unallocated_columns_being_dealloced) ;  /* 0x0000006400cc7944 */ /* 0x028fea0003c00000 */
.L_x_80:
[----:B------:R-:W-:Y:S01]  /*4500*/  NOP ;  /* 0x0000000000007918 */ /* 0x000fe20000000000 */
[----:B------:R-:W-:Y:S05]  /*4510*/  EXIT ;  /* 0x000000000000794d */ /* 0x000fea0003800000 */
.L_x_62:
[----:B------:R-:W-:-:S09]  /*4520*/  UISETP.NE.OR UP0, UPT, UR17, 0x3, !UP3 ;  /* 0x000000031100788c */ /* 0x000fd2000df05670 */
[----:B------:R-:W-:Y:S05]  /*4530*/  BRA.U UP0, `(.L_x_81) ;  /* 0x0000001100547547 */ /* 0x000fea000b800000 */
[----:B------:R-:W1:Y:S01]  /*4540*/  LDCU UR31, c[0x0][0x370] ;  /* 0x00006e00ff1f77ac */ /* 0x000e620008000800 */
[----:B------:R-:W2:Y:S01]  /*4550*/  LDC.64 R16, c[0x0][0x348] ;  /* 0x0000d200ff107b82 */ /* 0x000ea20000000a00 */
[----:B------:R-:W-:Y:S02]  /*4560*/  HFMA2 R13, -RZ, RZ, 0, 0 ;  /* 0x00000000ff0d7431 */ /* 0x000fe400000001ff */
[----:B------:R-:W-:Y:S01]  /*4570*/  IMAD.MOV.U32 R15, RZ, RZ, 0x1 ;  /* 0x00000001ff0f7424 */ /* 0x000fe200078e00ff */
[----:B------:R-:W1:Y:S01]  /*4580*/  LDCU.128 UR48, c[0x0][0xb10] ;  /* 0x00016200ff3077ac */ /* 0x000e620008000c00 */
[----:B------:R-:W-:Y:S01]  /*4590*/  IMAD.MOV.U32 R14, RZ, RZ, RZ ;  /* 0x000000ffff0e7224 */ /* 0x000fe200078e00ff */
[----:B------:R-:W-:Y:S01]  /*45a0*/  MOV R7, 0x1000 ;  /* 0x0000100000077802 */ /* 0x000fe20000000f00 */
[----:B------:R-:W3:Y:S01]  /*45b0*/  LDCU UR30, c[0x0][0x374] ;  /* 0x00006e80ff1e77ac */ /* 0x000ee20008000800 */
[----:B------:R-:W4:Y:S01]  /*45c0*/  LDC.64 R2, c[0x0][0x888] ;  /* 0x00022200ff027b82 */ /* 0x000f220000000a00 */
[----:B------:R-:W3:Y:S01]  /*45d0*/  LDCU UR15, c[0x0][0xb0c] ;  /* 0x00016180ff0f77ac */ /* 0x000ee20008000800 */
[----:B------:R-:W2:Y:S06]  /*45e0*/  LDCU UR40, c[0x0][0xb20] ;  /* 0x00016400ff2877ac */ /* 0x000eac0008000800 */
[----:B------:R-:W4:Y:S01]  /*45f0*/  LDC.64 R4, c[0x0][0x890] ;  /* 0x00022400ff047b82 */ /* 0x000f220000000a00 */
[----:B------:R-:W2:Y:S01]  /*4600*/  LDCU UR4, c[0x0][0xb30] ;  /* 0x00016600ff0477ac */ /* 0x000ea20008000800 */
[----:B------:R-:W-:Y:S01]  /*4610*/  UMOV UR21, 0x400 ;  /* 0x0000040000157882 */ /* 0x000fe20000000000 */
[----:B-1----:R-:W-:-:S02]  /*4620*/  UIMAD.WIDE.U32 UR6, UR31, UR48, URZ ;  /* 0x000000301f0672a5 */ /* 0x002fc4000f8e00ff */
[----:B---3--:R-:W-:Y:S02]  /*4630*/  UIMAD.WIDE.U32 UR8, UR30, UR51, URZ ;  /* 0x000000331e0872a5 */ /* 0x008fe4000f8e00ff */
[----:B------:R-:W-:Y:S02]  /*4640*/  ULEA UR21, UR45, UR21, 0x18 ;  /* 0x000000152d157291 */ /* 0x000fe4000f8ec0ff */
[----:B------:R-:W-:Y:S02]  /*4650*/  UPLOP3.LUT UP3, UPT, UPT, UPT, UPT, 0x40, 0x4 ;  /* 0x000000000004789c */ /* 0x000fe40003f6e870 */
[----:B------:R-:W-:Y:S01]  /*4660*/  UIADD3 UR37, UPT, UPT, UR21, 0xb8, URZ ;  /* 0x000000b815257890 */ /* 0x000fe2000fffe0ff */
[----:B------:R-:W-:Y:S01]  /*4670*/  UMOV UR6, UR7 ;  /* 0x0000000700067c82 */ /* 0x000fe20008000000 */
[----:B------:R-:W-:Y:S01]  /*4680*/  UMOV UR38, UR9 ;  /* 0x0000000900267c82 */ /* 0x000fe20008000000 */
[----:B------:R-:W-:Y:S02]  /*4690*/  UISETP.GE.AND UP0, UPT, UR42, 0x1, UPT ;  /* 0x000000012a00788c */ /* 0x000fe4000bf06270 */
[----:B------:R-:W-:Y:S01]  /*46a0*/  UISETP.NE.AND UP4, UPT, UR42, 0x1, UPT ;  /* 0x000000012a00788c */ /* 0x000fe2000bf85270 */
[----:B------:R-:W1:Y:S01]  /*46b0*/  LDCU.64 UR22, c[0x0][0xb28] ;  /* 0x00016500ff1677ac */ /* 0x000e620008000a00 */
[----:B------:R-:W-:-:S02]  /*46c0*/  UISETP.NE.AND UP6, UPT, UR15, 0x1, UPT ;  /* 0x000000010f00788c */ /* 0x000fc4000bfc5270 */
[----:B------:R-:W-:Y:S02]  /*46d0*/  UISETP.NE.AND UP5, UPT, UR50, 0x1, UPT ;  /* 0x000000013200788c */ /* 0x000fe4000bfa5270 */
[----:B------:R-:W-:Y:S02]  /*46e0*/  UIADD3 UR33, UPT, UPT, UR21, 0xa0, URZ ;  /* 0x000000a015217890 */ /* 0x000fe4000fffe0ff */
[----:B------:R-:W-:Y:S02]  /*46f0*/  UIADD3 UR25, UPT, UPT, UR21, 0xa8, URZ ;  /* 0x000000a815197890 */ /* 0x000fe4000fffe0ff */
[----:B------:R-:W-:Y:S02]  /*4700*/  UIADD3 UR17, UPT, UPT, UR21, 0xb0, URZ ;  /* 0x000000b015117890 */ /* 0x000fe4000fffe0ff */
[----:B------:R-:W-:Y:S02]  /*4710*/  UPRMT UR37, UR45, 0x654, UR37 ;  /* 0x000006542d257896 */ /* 0x000fe40008000025 */
[----:B------:R-:W-:-:S02]  /*4720*/  USHF.R.U32.HI UR39, URZ, UR49, UR6 ;  /* 0x00000031ff277299 */ /* 0x000fc40008011606 */
[----:B--2---:R-:W-:Y:S02]  /*4730*/  USHF.R.U32.HI UR38, URZ, UR40, UR38 ;  /* 0x00000028ff267299 */ /* 0x004fe40008011626 */
[----:B------:R-:W-:-:S11]  /*4740*/  UISETP.NE.AND UP2, UPT, UR4, 0x1, UPT ;  /* 0x000000010400788c */ /* 0x000fd6000bf45270 */
.L_x_92:
[C---:B------:R-:W-:Y:S02]  /*4750*/  LEA R12, R14.reuse, UR21, 0x3 ;  /* 0x000000150e0c7c11 */ /* 0x040fe4000f8e18ff */
[----:B------:R-:W-:Y:S02]  /*4760*/  SHF.L.U32 R0, R13, 0x1f, RZ ;  /* 0x0000001f0d007819 */ /* 0x000fe400000006ff */
[----:B------:R-:W-:Y:S02]  /*4770*/  LEA R8, R14, UR21, 0x4 ;  /* 0x000000150e087c11 */ /* 0x000fe4000f8e20ff */
[----:B--2---:R-:W2:Y:S02]  /*4780*/  SYNCS.PHASECHK.TRANS64.TRYWAIT P0, [R12+URZ+0xf0], R0 ;  /* 0x0000f0000c0075a7 */ /* 0x004ea400080011ff */
[----:B--2---:R-:W-:Y:S05]  /*4790*/  @!P0 BRA `(.L_x_82) ;  /* 0x0000005c00c08947 */ /* 0x004fea0003800000 */
.L_x_178:
[----:B------:R-:W3:Y:S01]  /*47a0*/  LDS.128 R8, [R8+0x180] ;  /* 0x0001800008087984 */ /* 0x000ee20000000c00 */
[----:B------:R-:W-:Y:S01]  /*47b0*/  UISETP.GE.AND UP0, UPT, UR42, 0x1, UPT ;  /* 0x000000012a00788c */ /* 0x000fe2000bf06270 */
[----:B------:R-:W-:Y:S01]  /*47c0*/  @!PT LDS RZ, [RZ] ;  /* 0x00000000fffff984 */ /* 0x000fe20000000800 */
[----:B------:R-:W-:Y:S01]  /*47d0*/  @!PT LDS RZ, [RZ] ;  /* 0x00000000fffff984 */ /* 0x000fe20000000800 */
[----:B------:R-:W-:Y:S01]  /*47e0*/  @!PT LDS RZ, [RZ] ;  /* 0x00000000fffff984 */ /* 0x000fe20000000800 */
[----:B------:R-:W-:Y:S01]  /*47f0*/  @!PT LDS RZ, [RZ] ;  /* 0x00000000fffff984 */ /* 0x000fe20000000800 */
[----:B------:R1:W-:Y:S06]  /*4800*/  MEMBAR.ALL.CTA ;  /* 0x0000000000007992 */ /* 0x0003ec0000008000 */
[----:B-1----:R-:W1:Y:S01]  /*4810*/  FENCE.VIEW.ASYNC.S ;  /* 0x00000000000073c6 */ /* 0x002e620000000000 */
[----:B---3--:R-:W-:Y:S11]  /*4820*/  LOP3.LUT P0, RZ, R10, 0x1, RZ, 0xc0, !PT ;  /* 0x000000010aff7812 */ /* 0x008ff6000780c0ff */
[----:B------:R-:W-:Y:S02]  /*4830*/  @!UPT UIADD3 URZ, UPT, UPT, URZ, URZ, URZ ;  /* 0x000000fffffff290 */ /* 0x000fe4000fffe0ff */
[----:B-1----:R-:W-:Y:S01]  /*4840*/  VOTEU.ANY UP1, P0 ;  /* 0x0000000000ff7886 */ /* 0x002fe20000020100 */
[----:B------:R-:W-:Y:S11]  /*4850*/  PLOP3.LUT P0, PT, PT, PT, UP1, 0x80, 0x8 ;  /* 0x000000000008781c */ /* 0x000ff60003f0f018 */
[----:B------:R-:W-:Y:S02]  /*4860*/  @!UPT UIADD3 URZ, UPT, UPT, URZ, URZ, URZ ;  /* 0x000000fffffff290 */ /* 0x000fe4000fffe0ff */
[----:B--2---:R-:W-:Y:S02]  /*4870*/  @P0 SHF.R.U32.HI R0, RZ, 0x10, R9 ;  /* 0x00000010ff000819 */ /* 0x004fe40000011609 */
[----:B------:R-:W-:Y:S02]  /*4880*/  @P0 MOV R6, R8 ;  /* 0x0000000800060202 */ /* 0x000fe40000000f00 */
[----:B------:R-:W-:Y:S01]  /*4890*/  @P0 R2UR UR4, R0 ;  /* 0x00000000000402ca */ /* 0x000fe200000e0000 */
[----:B------:R-:W-:Y:S01]  /*48a0*/  VIADD R0, R12, 0x100 ;  /* 0x000001000c007836 */ /* 0x000fe20000000000 */
[----:B------:R-:W-:Y:S02]  /*48b0*/  @P0 LOP3.LUT R8, R9, 0xffff, RZ, 0xc0, !PT ;  /* 0x0000ffff09080812 */ /* 0x000fe400078ec0ff */
[----:B------:R-:W-:Y:S02]  /*48c0*/  @P0 R2UR UR6, R6 ;  /* 0x00000000060602ca */ /* 0x000fe400000e0000 */
[----:B------:R-:W-:Y:S02]  /*48d0*/  PRMT R0, RZ, 0x654, R0 ;  /* 0x00000654ff007816 */ /* 0x000fe40000000000 */
[----:B------:R-:W-:Y:S02]  /*48e0*/  @P0 R2UR UR5, R8 ;  /* 0x00000000080502ca */ /* 0x000fe400000e0000 */
[----:B------:R1:W-:Y:S03]  /*48f0*/  SYNCS.ARRIVE.TRANS64.RED.A1T0 RZ, [R0+URZ], RZ ;  /* 0x000000ff00ff79a7 */ /* 0x0003e600081004ff */
[----:B------:R-:W-:Y:S04]  /*4900*/  @UP1 UMOV UR29, UR4 ;  /* 0x00000004001d1c82 */ /* 0x000fe80008000000 */
[----:B------:R-:W-:Y:S04]  /*4910*/  @UP1 UMOV UR14, UR6 ;  /* 0x00000006000e1c82 */ /* 0x000fe80008000000 */
[----:B------:R-:W-:Y:S01]  /*4920*/  @UP1 UMOV UR13, UR5 ;  /* 0x00000005000d1c82 */ /* 0x000fe20008000000 */
[----:B------:R-:W-:Y:S05]  /*4930*/  BRA.U !UP0, `(.L_x_83) ;  /* 0x0000000108a47547 */ /* 0x000fea000b800000 */
[----:B------:R-:W-:Y:S02]  /*4940*/  UIMAD.WIDE.U32 UR18, UR13, UR51, URZ ;  /* 0x000000330d1272a5 */ /* 0x000fe4000f8e00ff */
[----:B------:R-:W-:Y:S02]  /*4950*/  UIMAD.WIDE.U32 UR26, UR14, UR48, URZ ;  /* 0x000000300e1a72a5 */ /* 0x000fe4000f8e00ff */
[----:B------:R-:W-:Y:S02]  /*4960*/  USEL UR4, UR30, UR38, !UP5 ;  /* 0x000000261e047287 */ /* 0x000fe4000e800000 */
[----:B------:R-:W-:Y:S02]  /*4970*/  USEL UR7, UR31, UR39, !UP6 ;  /* 0x000000271f077287 */ /* 0x000fe4000f000000 */
[----:B------:R-:W-:Y:S02]  /*4980*/  UIMAD.WIDE.U32 UR8, UR4, UR22, URZ ;  /* 0x00000016040872a5 */ /* 0x000fe4000f8e00ff */
[----:B------:R-:W-:Y:S01]  /*4990*/  UIMAD.WIDE.U32 UR10, UR7, UR22, URZ ;  /* 0x00000016070a72a5 */ /* 0x000fe2000f8e00ff */
[----:B------:R-:W-:Y:S02]  /*49a0*/  UMOV UR5, UR19 ;  /* 0x0000001300057c82 */ /* 0x000fe40008000000 */
[----:B------:R-:W-:Y:S03]  /*49b0*/  USHF.R.U32.HI UR6, URZ, UR40, UR5 ;  /* 0x00000028ff067299 */ /* 0x000fe60008011605 */
[----:B------:R-:W-:Y:S01]  /*49c0*/  UMOV UR5, UR27 ;  /* 0x0000001b00057c82 */ /* 0x000fe20008000000 */
[----:B------:R-:W-:Y:S02]  /*49d0*/  USEL UR6, UR13, UR6, !UP5 ;  /* 0x000000060d067287 */ /* 0x000fe4000e800000 */
[----:B------:R-:W-:Y:S03]  /*49e0*/  USHF.R.U32.HI UR12, URZ, UR49, UR5 ;  /* 0x00000031ff0c7299 */ /* 0x000fe60008011605 */
[----:B------:R-:W-:Y:S02]  /*49f0*/  UMOV UR5, UR9 ;  /* 0x0000000900057c82 */ /* 0x000fe40008000000 */
[----:B------:R-:W-:Y:S03]  /*4a00*/  @UP4 USHF.R.U32.HI UR4, URZ, UR23, UR5 ;  /* 0x00000017ff044299 */ /* 0x000fe60008011605 */
[----:B------:R-:W-:Y:S01]  /*4a10*/  UMOV UR5, UR11 ;  /* 0x0000000b00057c82 */ /* 0x000fe20008000000 */
[----:B------:R-:W-:Y:S02]  /*4a20*/  UIMAD UR4, UR42, UR4, URZ ;  /* 0x000000042a0472a4 */ /* 0x000fe4000f8e02ff */
[----:B------:R-:W-:Y:S02]  /*4a30*/  @UP4 USHF.R.U32.HI UR7, URZ, UR23, UR5 ;  /* 0x00000017ff074299 */ /* 0x000fe40008011605 */
[----:B------:R-:W-:Y:S02]  /*4a40*/  UIMAD.WIDE.U32 UR10, UR6, UR22, URZ ;  /* 0x00000016060a72a5 */ /* 0x000fe4000f8e00ff */
[----:B------:R-:W-:Y:S02]  /*4a50*/  USEL UR5, UR14, UR12, !UP6 ;  /* 0x0000000c0e057287 */ /* 0x000fe4000f000000 */
[----:B------:R-:W-:Y:S02]  /*4a60*/  UIMAD UR8, UR42, UR7, URZ ;  /* 0x000000072a0872a4 */ /* 0x000fe4000f8e02ff */
[----:B------:R-:W-:Y:S03]  /*4a70*/  UISETP.GE.AND UP0, UPT, UR6, UR4, UPT ;  /* 0x000000040600728c */ /* 0x000fe6000bf06270 */
[----:B------:R-:W-:Y:S01]  /*4a80*/  UMOV UR4, UR11 ;  /* 0x0000000b00047c82 */ /* 0x000fe20008000000 */
[----:B------:R-:W-:Y:S02]  /*4a90*/  UISETP.GE.OR UP0, UPT, UR5, UR8, UP0 ;  /* 0x000000080500728c */ /* 0x000fe40008706670 */
[----:B------:R-:W-:Y:S02]  /*4aa0*/  USHF.R.U32.HI UR4, URZ, UR23, UR4 ;  /* 0x00000017ff047299 */ /* 0x000fe40008011604 */
[----:B------:R-:W-:Y:S02]  /*4ab0*/  UIMAD.WIDE.U32 UR8, UR5, UR22, URZ ;  /* 0x00000016050872a5 */ /* 0x000fe4000f8e00ff */
[----:B------:R-:W-:Y:S04]  /*4ac0*/  USEL UR10, UR6, UR4, !UP4 ;  /* 0x00000004060a7287 */ /* 0x000fe8000e000000 */
[----:B------:R-:W-:Y:S01]  /*4ad0*/  UIADD3 UR11, UPT, UPT, -UR10, URZ, URZ ;  /* 0x000000ff0a0b7290 */ /* 0x000fe2000fffe1ff */
[----:B------:R-:W-:Y:S02]  /*4ae0*/  @!UP0 UMOV UR4, UR9 ;  /* 0x0000000900048c82 */ /* 0x000fe40008000000 */
[----:B------:R-:W-:Y:S02]  /*4af0*/  @!UP0 USHF.R.U32.HI UR4, URZ, UR23, UR4 ;  /* 0x00000017ff048299 */ /* 0x000fe40008011604 */
[----:B------:R-:W-:Y:S02]  /*4b00*/  UIMAD UR8, UR42, UR11, UR6 ;  /* 0x0000000b2a0872a4 */ /* 0x000fe4000f8e0206 */
[----:B------:R-:W-:Y:S04]  /*4b10*/  @!UP0 USEL UR4, UR5, UR4, !UP4 ;  /* 0x0000000405048287 */ /* 0x000fe8000e000000 */
[----:B------:R-:W-:Y:S02]  /*4b20*/  @!UP0 UIMAD UR8, UR7, UR8, UR4 ;  /* 0x00000008070882a4 */ /* 0x000fe4000f8e0204 */
[----:B------:R-:W-:Y:S02]  /*4b30*/  @!UP0 UIADD3 UR9, UPT, UPT, UR10, -UR4, URZ ;  /* 0x800000040a098290 */ /* 0x000fe4000fffe0ff */
[----:B------:R-:W-:Y:S02]  /*4b40*/  UIADD3 UR4, UPT, UPT, -UR5, URZ, URZ ;  /* 0x000000ff05047290 */ /* 0x000fe4000fffe1ff */
[----:B------:R-:W-:Y:S02]  /*4b50*/  UIADD3 UR7, UPT, UPT, -UR6, URZ, URZ ;  /* 0x000000ff06077290 */ /* 0x000fe4000fffe1ff */
[----:B------:R-:W-:Y:S02]  /*4b60*/  @!UP0 UIMAD UR6, UR9, UR42, UR5 ;  /* 0x0000002a090682a4 */ /* 0x000fe4000f8e0205 */
[----:B------:R-:W-:Y:S02]  /*4b70*/  UIMAD UR14, UR15, UR4, UR14 ;  /* 0x000000040f0e72a4 */ /* 0x000fe4000f8e020e */
[----:B------:R-:W-:Y:S01]  /*4b80*/  UIMAD UR13, UR50, UR7, UR13 ;  /* 0x00000007320d72a4 */ /* 0x000fe2000f8e020d */
[----:B------:R-:W-:Y:S02]  /*4b90*/  @!UP0 UMOV UR5, UR8 ;  /* 0x0000000800058c82 */ /* 0x000fe40008000000 */
[----:B------:R-:W-:Y:S02]  /*4ba0*/  UIMAD UR14, UR5, UR15, UR14 ;  /* 0x0000000f050e72a4 */ /* 0x000fe4000f8e020e */
[----:B------:R-:W-:Y:S11]  /*4bb0*/  UIMAD UR13, UR6, UR50, UR13 ;  /* 0x00000032060d72a4 */ /* 0x000ff6000f8e020d */
[----:B------:R-:W-:Y:S01]  /*4bc0*/  @!UPT UIADD3 URZ, UPT, UPT, URZ, URZ, URZ ;  /* 0x000000fffffff290 */ /* 0x000fe2000fffe0ff */
.L_x_83:
[----:B------:R-:W2:Y:S01]  /*4bd0*/  @!UP2 LDCU.128 UR8, c[0x0][0xb10] ;  /* 0x00016200ff08a7ac */ /* 0x000ea20008000c00 */
[C---:B----4-:R-:W-:Y:S02]  /*4be0*/  ISETP.NE.U32.AND P1, PT, R4.reuse, RZ, PT ;  /* 0x000000ff0400720c */ /* 0x050fe40003f25070 */
[----:B------:R-:W-:Y:S02]  /*4bf0*/  ISETP.NE.U32.AND P0, PT, R4, RZ, PT ;  /* 0x000000ff0400720c */ /* 0x000fe40003f05070 */
[C---:B------:R-:W-:Y:S02]  /*4c00*/  ISETP.NE.AND.EX P1, PT, R5.reuse, RZ, PT, P1 ;  /* 0x000000ff0500720c */ /* 0x040fe40003f25310 */
[----:B------:R-:W-:Y:S01]  /*4c10*/  ISETP.NE.AND.EX P0, PT, R5, RZ, PT, P0 ;  /* 0x000000ff0500720c */ /* 0x000fe20003f05300 */
[----:B------:R-:W3:Y:S01]  /*4c20*/  @!UP2 LDCU UR5, c[0x0][0xb0c] ;  /* 0x00016180ff05a7ac */ /* 0x000ee20008000800 */
[----:B------:R-:W-:Y:S01]  /*4c30*/  SHF.L.U32 R9, R15, 0x1f, RZ ;  /* 0x0000001f0f097819 */ /* 0x000fe200000006ff */
[----:B------:R-:W-:Y:S02]  /*4c40*/  USHF.L.U32 UR35, UR16, 0x6, URZ ;  /* 0x0000000610237899 */ /* 0x000fe400080006ff */
[----:B------:R-:W-:Y:S02]  /*4c50*/  USHF.L.U32 UR34, UR20, 0x8, URZ ;  /* 0x0000000814227899 */ /* 0x000fe400080006ff */
[----:B--2---:R-:W-:Y:S07]  /*4c60*/  UIMAD.WIDE.U32 UR6, UR14, UR8, URZ ;  /* 0x000000080e0672a5 */ /* 0x004fee000f8e00ff */
[----:B------:R-:W-:Y:S01]  /*4c70*/  @!UP2 UMOV UR4, UR7 ;  /* 0x000000070004ac82 */ /* 0x000fe20008000000 */
[----:B---3--:R-:W-:Y:S02]  /*4c80*/  @!UP2 UISETP.NE.AND UP0, UPT, UR5, 0x1, UPT ;  /* 0x000000010500a88c */ /* 0x008fe4000bf05270 */
[----:B------:R-:W-:Y:S02]  /*4c90*/  @!UP2 USHF.R.U32.HI UR4, URZ, UR9, UR4 ;  /* 0x00000009ff04a299 */ /* 0x000fe40008011604 */
[----:B------:R-:W-:Y:S02]  /*4ca0*/  UIMAD.WIDE.U32 UR6, UR13, UR11, URZ ;  /* 0x0000000b0d0672a5 */ /* 0x000fe4000f8e00ff */
[----:B------:R-:W-:Y:S02]  /*4cb0*/  @!UP2 USEL UR8, UR14, UR4, !UP0 ;  /* 0x000000040e08a287 */ /* 0x000fe4000c000000 */
[----:B------:R-:W-:Y:S03]  /*4cc0*/  @!UP2 UISETP.NE.AND UP0, UPT, UR10, 0x1, UPT ;  /* 0x000000010a00a88c */ /* 0x000fe6000bf05270 */
[----:B------:R-:W-:Y:S02]  /*4cd0*/  @!UP2 UMOV UR6, UR7 ;  /* 0x000000070006ac82 */ /* 0x000fe40008000000 */
[----:B------:R-:W2:Y:S02]  /*4ce0*/  @!UP2 LDCU UR4, c[0x0][0xb20] ;  /* 0x00016400ff04a7ac */ /* 0x000ea40008000800 */
[----:B--2---:R-:W-:Y:S04]  /*4cf0*/  @!UP2 USHF.R.U32.HI UR6, URZ, UR4, UR6 ;  /* 0x00000004ff06a299 */ /* 0x004fe80008011606 */
[----:B------:R-:W-:Y:S04]  /*4d00*/  @!UP2 USEL UR6, UR13, UR6, !UP0 ;  /* 0x000000060d06a287 */ /* 0x000fe8000c000000 */
[----:B------:R-:W-:Y:S02]  /*4d10*/  @!UP2 UIADD3 UR4, UPT, UPT, -UR8, UR6, URZ ;  /* 0x000000060804a290 */ /* 0x000fe4000fffe1ff */
[----:B------:R-:W-:Y:S02]  /*4d20*/  @!UP2 UIADD3 UR6, UPT, UPT, UR8, -UR6, URZ ;  /* 0x800000060806a290 */ /* 0x000fe4000fffe0ff */
[----:B------:R-:W-:Y:S02]  /*4d30*/  @!UP2 UIMAD UR14, UR4, UR5, UR14 ;  /* 0x00000005040ea2a4 */ /* 0x000fe4000f8e020e */
[----:B------:R-:W-:Y:S01]  /*4d40*/  @!UP2 UIMAD UR13, UR6, UR10, UR13 ;  /* 0x0000000a060da2a4 */ /* 0x000fe2000f8e020d */
[----:B------:R-:W-:Y:S11]  /*4d50*/  BRA.U UP3, `(.L_x_84) ;  /* 0x0000000103107547 */ /* 0x000ff6000b800000 */
[----:B------:R-:W-:Y:S04]  /*4d60*/  MOV R6, UR46 ;  /* 0x0000002e00067c02 */ /* 0x000fe80008000f00 */
[----:B------:R-:W-:Y:S04]  /*4d70*/  SHF.L.U32 R6, R6, 0x1f, RZ ;  /* 0x0000001f06067819 */ /* 0x000fe800000006ff */
[----:B------:R-:W2:Y:S02]  /*4d80*/  SYNCS.PHASECHK.TRANS64.TRYWAIT P2, [UR21+0xe8], R6 ;  /* 0x0000e806ff0075a7 */ /* 0x000ea40008041115 */
[----:B--2---:R-:W-:Y:S05]  /*4d90*/  @!P2 BRA `(.L_x_85) ;  /* 0x000000580054a947 */ /* 0x004fea0003800000 */
.L_x_84:
[----:B------:R-:W-:Y:S05]  /*4da0*/  @!P1 BRA `(.L_x_86) ;  /* 0x0000000000309947 */ /* 0x000fea0003800000 */
[----:B------:R-:W-:Y:S01]  /*4db0*/  ISETP.NE.U32.AND P1, PT, R2, RZ, PT ;  /* 0x000000ff0200720c */ /* 0x000fe20003f25070 */
[----:B------:R-:W2:Y:S01]  /*4dc0*/  LDCU.64 UR4, c[0x0][0x358] ;  /* 0x00006b00ff0477ac */ /* 0x000ea20008000a00 */
[----:B------:R-:W-:Y:S02]  /*4dd0*/  IMAD.MOV.U32 R78, RZ, RZ, 0x1 ;  /* 0x00000001ff4e7424 */ /* 0x000fe400078e00ff */
[----:B------:R-:W-:Y:S11]  /*4de0*/  ISETP.NE.AND.EX P1, PT, R3, RZ, PT, P1 ;  /* 0x000000ff0300720c */ /* 0x000ff60003f25310 */
[----:B------:R-:W-:Y:S02]  /*4df0*/  @!UPT UIADD3 URZ, UPT, UPT, URZ, URZ, URZ ;  /* 0x000000fffffff290 */ /* 0x000fe4000fffe0ff */
[----:B------:R-:W3:Y:S01]  /*4e00*/  @P1 LDC.64 R10, c[0x0][0x888] ;  /* 0x00022200ff0a1b82 */ /* 0x000ee20000000a00 */
[----:B-1----:R-:W-:Y:S04]  /*4e10*/  @P1 IMAD R0, R4, UR36, RZ ;  /* 0x0000002404001c24 */ /* 0x002fe8000f8e02ff */
[----:B---3--:R-:W-:Y:S04]  /*4e20*/  @P1 IMAD.WIDE R10, R0, 0x4, R10 ;  /* 0x00000004000a1825 */ /* 0x008fe800078e020a */
[----:B------:R-:W-:Y:S01]  /*4e30*/  HFMA2 R0, -RZ, RZ, 0, 5.9604644775390625e-08 ;  /* 0x00000001ff007431 */ /* 0x000fe200000001ff */
[----:B--2--5:R2:W5:Y:S04]  /*4e40*/  @P1 LDG.E R40, desc[UR4][R10.64] ;  /* 0x000000040a281981 */ /* 0x024568000c1e1900 */
[----:B------:R-:W-:Y:S01]  /*4e50*/  @!P1 PRMT R78, R0, 0x7610, R78 ;  /* 0x00007610004e9816 */ /* 0x000fe2000000004e */
[----:B--2---:R-:W3:Y:S06]  /*4e60*/  @!P1 LDC R40, c[0x0][0x880] ;  /* 0x00022000ff289b82 */ /* 0x004eec0000000800 */
.L_x_86:
[----:B---3-5:R-:W-:Y:S01]  /*4e70*/  @!P0 ISETP.EQ.AND P1, PT, R40, RZ, PT ;  /* 0x000000ff2800820c */ /* 0x028fe20003f22270 */
[----:B------:R-:W-:Y:S01]  /*4e80*/  @!UPT UIADD3 URZ, UPT, UPT, URZ, URZ, URZ ;  /* 0x000000fffffff290 */ /* 0x000fe2000fffe0ff */
[----:B------:R-:W-:Y:S11]  /*4e90*/  @!P0 BRA `(.L_x_87) ;  /* 0x0000000000188947 */ /* 0x000ff60003800000 */
[----:B------:R-:W-:Y:S02]  /*4ea0*/  LOP3.LUT P0, RZ, R78, 0xff, RZ, 0xc0, !PT ;  /* 0x000000ff4eff7812 */ /* 0x000fe4000780c0ff */
[----:B------:R-:W-:Y:S04]  /*4eb0*/  ISETP.NE.U32.AND P1, PT, R2, RZ, PT ;  /* 0x000000ff0200720c */ /* 0x000fe80003f25070 */
[----:B------:R-:W-:Y:S04]  /*4ec0*/  ISETP.NE.AND.EX P1, PT, R3, RZ, PT, P1 ;  /* 0x000000ff0300720c */ /* 0x000fe80003f25310 */
[----:B------:R-:W-:Y:S03]  /*4ed0*/  PLOP3.LUT P1, PT, P1, PT, PT, 0x8, 0x80 ;  /* 0x000000000080781c */ /* 0x000fe60000f2e170 */
[----:B------:R-:W-:Y:S11]  /*4ee0*/  @P0 ISETP.EQ.AND P1, PT, R40, RZ, PT ;  /* 0x000000ff2800020c */ /* 0x000ff60003f22270 */
[----:B------:R-:W-:Y:S02]  /*4ef0*/  @!UPT UIADD3 URZ, UPT, UPT, URZ, URZ, URZ ;  /* 0x000000fffffff290 */ /* 0x000fe4000fffe0ff */
.L_x_87:
[----:B------:R-:W2:Y:S01]  /*4f00*/  SYNCS.PHASECHK.TRANS64.TRYWAIT P2, [UR21+0xc0], R9 ;  /* 0x0000c009ff0075a7 */ /* 0x000ea20008041115 */
[----:B------:R-:W-:Y:S04]  /*4f10*/  ELECT P0, URZ, PT ;  /* 0x0000000000ff782f */ /* 0x000fe80003800000 */
[----:B------:R-:W-:Y:S11]  /*4f20*/  PLOP3.LUT P1, PT, P1, P0, PT, 0xf2, 0x2f ;  /* 0x00000000002f781c */ /* 0x000ff60000f21e72 */
[----:B------:R-:W-:Y:S02]  /*4f30*/  @!UPT UIADD3 URZ, UPT, UPT, URZ, URZ, URZ ;  /* 0x000000fffffff290 */ /* 0x000fe4000fffe0ff */
[----:B------:R-:W-:Y:S05]  /*4f40*/  @!P1 IADD3 R8, P0, PT, R16, 0x580, RZ ;  /* 0x0000058010089810 */ /* 0x000fea0007f1e0ff */
[----:B-1----:R-:W-:Y:S01]  /*4f50*/  @!P1 IMAD.X R6, RZ, RZ, R17, P0 ;  /* 0x000000ffff069224 */ /* 0x002fe200000e0611 */
[----:B--2---:R-:W-:Y:S07]  /*4f60*/  @!P2 BRA `(.L_x_88) ;  /* 0x0000005400f8a947 */ /* 0x004fee0003800000 */
.L_x_181:
[----:B------:R-:W-:Y:S01]  /*4f70*/  @!P1 R2UR UR5, R8 ;  /* 0x00000000080592ca */ /* 0x000fe200000e0000 */
[----:B------:R-:W-:Y:S01]  /*4f80*/  VOTEU.ALL UP0, P1 ;  /* 0x0000000000ff7886 */ /* 0x000fe20000800000 */
[----:B------:R-:W-:Y:S01]  /*4f90*/  @!P1 R2UR UR4, R6 ;  /* 0x00000000060492ca */ /* 0x000fe200000e0000 */
[----:B-1----:R-:W-:Y:S01]  /*4fa0*/  @!P1 IMAD.MOV.U32 R0, RZ, RZ, 0x1000 ;  /* 0x00001000ff009424 */ /* 0x002fe200078e00ff */
[----:B------:R-:W-:Y:S01]  /*4fb0*/  UMOV UR8, 0x0 ;  /* 0x0000000000087882 */ /* 0x000fe20000000000 */
[----:B------:R-:W-:Y:S01]  /*4fc0*/  UMOV UR9, 0x10000000 ;  /* 0x1000000000097882 */ /* 0x000fe20000000000 */
[----:B------:R-:W-:Y:S01]  /*4fd0*/  @!UP0 UIADD3 UR32, UPT, UPT, UR21, 0x200, URZ ;  /* 0x0000020015208890 */ /* 0x000fe2000fffe0ff */
[----:B------:R-:W-:Y:S01]  /*4fe0*/  @!P1 IADD3 R8, P0, PT, R16, 0x580, RZ ;  /* 0x0000058010089810 */ /* 0x000fe20007f1e0ff */
[----:B------:R-:W-:Y:S01]  /*4ff0*/  VOTEU.ALL UP0, P1 ;  /* 0x0000000000ff7886 */ /* 0x000fe20000800000 */
[----:B------:R-:W-:Y:S03]  /*5000*/  UPRMT UR6, UR45, 0x654, UR33 ;  /* 0x000006542d067896 */ /* 0x000fe60008000021 */
[----:B------:R-:W-:Y:S02]  /*5010*/  @!P1 IMAD.X R6, RZ, RZ, R17, P0 ;  /* 0x000000ffff069224 */ /* 0x000fe400000e0611 */
[----:B------:R-:W-:Y:S02]  /*5020*/  IMAD.U32 R10, RZ, RZ, UR5 ;  /* 0x00000005ff0a7e24 */ /* 0x000fe4000f8e00ff */
[----:B------:R-:W-:Y:S03]  /*5030*/  IMAD.U32 R11, RZ, RZ, UR4 ;  /* 0x00000004ff0b7e24 */ /* 0x000fe6000f8e00ff */
[----:B------:R-:W-:Y:S02]  /*5040*/  @!P1 R2UR UR4, R10 ;  /* 0x000000000a0492ca */ /* 0x000fe400000e0000 */
[----:B------:R-:W-:Y:S11]  /*5050*/  @!P1 R2UR UR5, R11 ;  /* 0x000000000b0592ca */ /* 0x000ff600000e0000 */
[----:B------:R-:W-:Y:S02]  /*5060*/  @!UPT UIADD3 URZ, UPT, UPT, URZ, URZ, URZ ;  /* 0x000000fffffff290 */ /* 0x000fe4000fffe0ff */
[----:B------:R1:W-:Y:S01]  /*5070*/  @!UP0 UTMALDG.3D [UR32], [UR4], desc[UR8] ;  /* 0x00000820040085b4 */ /* 0x0003e20008011000 */
[----:B------:R1:W-:Y:S01]  /*5080*/  @!P1 SYNCS.ARRIVE.TRANS64.RED.A0TR RZ, [UR21+0xa0], R0 ;  /* 0x0000a000ffff99a7 */ /* 0x0003e20008300415 */
[----:B------:R-:W-:Y:S01]  /*5090*/  SYNCS.ARRIVE.TRANS64.RED.A1T0 RZ, [UR6], RZ ;  /* 0x000000ffffff79a7 */ /* 0x000fe20008100406 */
[----:B------:R-:W2:Y:S02]  /*50a0*/  SYNCS.PHASECHK.TRANS64.TRYWAIT P2, [UR21+0xc8], R9 ;  /* 0x0000c809ff0075a7 */ /* 0x000ea40008041115 */
[----:B-12---:R-:W-:Y:S05]  /*50b0*/  @!P2 BRA `(.L_x_89) ;  /* 0x0000005400bca947 */ /* 0x006fea0003800000 */
.L_x_183:
        /* <DEDUP_REMOVED lines=8> */
[----:B------:R-:W-:Y:S01]  /*5140*/  @!UP0 UIADD3 UR24, UPT, UPT, UR21, 0x1200, URZ ;  /* 0x0000120015188890 */ /* 0x000fe2000fffe0ff */
[----:B------:R-:W-:Y:S01]  /*5150*/  VOTEU.ALL UP0, P1 ;  /* 0x0000000000ff7886 */ /* 0x000fe20000800000 */
[----:B------:R-:W-:Y:S01]  /*5160*/  UMOV UR27, UR35 ;  /* 0x00000023001b7c82 */ /* 0x000fe20008000000 */
[----:B------:R-:W-:Y:S02]  /*5170*/  UMOV UR28, UR36 ;  /* 0x00000024001c7c82 */ /* 0x000fe40008000000 */
[----:B------:R-:W-:Y:S01]  /*5180*/  IMAD.U32 R10, RZ, RZ, UR5 ;  /* 0x00000005ff0a7e24 */ /* 0x000fe2000f8e00ff */
[----:B------:R-:W-:Y:S01]  /*5190*/  UPRMT UR6, UR45, 0x654, UR25 ;  /* 0x000006542d067896 */ /* 0x000fe20008000019 */
[----:B------:R-:W-:Y:S02]  /*51a0*/  IMAD.U32 R11, RZ, RZ, UR4 ;  /* 0x00000004ff0b7e24 */ /* 0x000fe4000f8e00ff */
[----:B------:R-:W-:Y:S01]  /*51b0*/  @!P1 IMAD.X R6, RZ, RZ, R17, P0 ;  /* 0x000000ffff069224 */ /* 0x000fe200000e0611 */
        /* <DEDUP_REMOVED lines=8> */
.L_x_185:
[----:B------:R-:W-:Y:S01]  /*5240*/  @!P1 R2UR UR5, R8 ;  /* 0x00000000080592ca */ /* 0x000fe200000e0000 */
[----:B------:R-:W-:Y:S01]  /*5250*/  VOTEU.ALL UP0, P1 ;  /* 0x0000000000ff7886 */ /* 0x000fe20000800000 */
[----:B------:R-:W-:Y:S01]  /*5260*/  @!P1 R2UR UR4, R6 ;  /* 0x00000000060492ca */ /* 0x000fe200000e0000 */
[----:B-1----:R-:W-:Y:S01]  /*5270*/  @!P1 IMAD.MOV.U32 R0, RZ, RZ, 0x1000 ;  /* 0x00001000ff009424 */ /* 0x002fe200078e00ff */
[----:B------:R-:W-:Y:S01]  /*5280*/  UMOV UR8, 0x0 ;  /* 0x0000000000087882 */ /* 0x000fe20000000000 */
[----:B------:R-:W-:Y:S01]  /*5290*/  UMOV UR9, 0x10000000 ;  /* 0x1000000000097882 */ /* 0x000fe20000000000 */
[----:B------:R-:W-:Y:S01]  /*52a0*/  @!UP0 UIADD3 UR18, UPT, UPT, UR34, 0x80, URZ ;  /* 0x0000008022128890 */ /* 0x000fe2000fffe0ff */
[----:B------:R-:W-:Y:S01]  /*52b0*/  VIADD R14, R14, 0x1 ;  /* 0x000000010e0e7836 */ /* 0x000fe20000000000 */
[----:B------:R-:W-:Y:S01]  /*52c0*/  @!UP0 UIADD3 UR16, UPT, UPT, UR21, 0x2200, URZ ;  /* 0x0000220015108890 */ /* 0x000fe2000fffe0ff */
[----:B------:R-:W-:Y:S01]  /*52d0*/  VOTEU.ALL UP0, P1 ;  /* 0x0000000000ff7886 */ /* 0x000fe20000800000 */
[----:B------:R-:W-:Y:S01]  /*52e0*/  UMOV UR19, UR35 ;  /* 0x0000002300137c82 */ /* 0x000fe20008000000 */
[----:B------:R-:W-:Y:S02]  /*52f0*/  UMOV UR20, UR36 ;  /* 0x0000002400147c82 */ /* 0x000fe40008000000 */
[----:B------:R-:W-:Y:S01]  /*5300*/  IMAD.U32 R10, RZ, RZ, UR5 ;  /* 0x00000005ff0a7e24 */ /* 0x000fe2000f8e00ff */
[----:B------:R-:W-:Y:S01]  /*5310*/  UPRMT UR6, UR45, 0x654, UR17 ;  /* 0x000006542d067896 */ /* 0x000fe20008000011 */
        /* <DEDUP_REMOVED lines=9> */
.L_x_187:
[----:B------:R-:W-:Y:S01]  /*53b0*/  @!P1 IADD3 R6, P0, PT, R16, 0x580, RZ ;  /* 0x0000058010069810 */ /* 0x000fe20007f1e0ff */
[----:B------:R-:W-:Y:S01]  /*53c0*/  VOTEU.ALL UP0, P1 ;  /* 0x0000000000ff7886 */ /* 0x000fe20000800000 */
[----:B------:R-:W-:Y:S01]  /*53d0*/  UMOV UR6, 0x0 ;  /* 0x0000000000067882 */ /* 0x000fe20000000000 */
[----:B------:R-:W-:Y:S01]  /*53e0*/  UMOV UR7, 0x10000000 ;  /* 0x1000000000077882 */ /* 0x000fe20000000000 */
[----:B------:R-:W-:Y:S01]  /*53f0*/  @!P1 R2UR UR5, R6 ;  /* 0x00000000060592ca */ /* 0x000fe200000e0000 */
[----:B-1----:R-:W-:Y:S01]  /*5400*/  @!P1 IMAD.X R0, RZ, RZ, R17, P0 ;  /* 0x000000ffff009224 */ /* 0x002fe200000e0611 */
[----:B------:R-:W-:Y:S01]  /*5410*/  @!UP0 UIADD3 UR10, UPT, UPT, UR34, 0xc0, URZ ;  /* 0x000000c0220a8890 */ /* 0x000fe2000fffe0ff */
[----:B------:R-:W-:Y:S01]  /*5420*/  R2UR UR16, R80 ;  /* 0x00000000501072ca */ /* 0x000fe200000e0000 */
[----:B------:R-:W-:Y:S01]  /*5430*/  @!UP0 UIADD3 UR8, UPT, UPT, UR21, 0x3200, URZ ;  /* 0x0000320015088890 */ /* 0x000fe2000fffe0ff */
[----:B------:R-:W-:Y:S01]  /*5440*/  ISETP.NE.AND P0, PT, R14, 0x2, PT ;  /* 0x000000020e00780c */ /* 0x000fe20003f05270 */
[----:B------:R-:W-:Y:S01]  /*5450*/  @!UP0 UIADD3 UR9, UPT, UPT, UR21, 0xb8, URZ ;  /* 0x000000b815098890 */ /* 0x000fe2000fffe0ff */
[----:B------:R-:W-:Y:S01]  /*5460*/  @!P1 R2UR UR4, R0 ;  /* 0x00000000000492ca */ /* 0x000fe200000e0000 */
[----:B------:R-:W-:Y:S01]  /*5470*/  VOTEU.ALL UP0, P1 ;  /* 0x0000000000ff7886 */ /* 0x000fe20000800000 */
[----:B------:R-:W-:Y:S01]  /*5480*/  UMOV UR11, UR35 ;  /* 0x00000023000b7c82 */ /* 0x000fe20008000000 */
[----:B------:R-:W-:Y:S01]  /*5490*/  UMOV UR12, UR36 ;  /* 0x00000024000c7c82 */ /* 0x000fe20008000000 */
[----:B------:R-:W-:Y:S01]  /*54a0*/  SEL R0, RZ, 0x1, P0 ;  /* 0x00000001ff007807 */ /* 0x000fe20000000000 */
[----:B------:R-:W-:Y:S01]  /*54b0*/  UPLOP3.LUT UP3, UPT, UPT, UPT, UPT, 0x80, 0x8 ;  /* 0x000000000008789c */ /* 0x000fe20003f6f070 */
[----:B------:R-:W-:Y:S01]  /*54c0*/  IMAD.U32 R8, RZ, RZ, UR5 ;  /* 0x00000005ff087e24 */ /* 0x000fe2000f8e00ff */
[----:B------:R-:W-:Y:S01]  /*54d0*/  LOP3.LUT R15, R15, 0x1, RZ, 0x3c, !PT ;  /* 0x000000010f0f7812 */ /* 0x000fe200078e3cff */
[----:B------:R-:W-:Y:S01]  /*54e0*/  UMOV UR36, UR29 ;  /* 0x0000001d00247c82 */ /* 0x000fe20008000000 */
[----:B------:R-:W-:Y:S01]  /*54f0*/  LOP3.LUT R13, R13, R0, RZ, 0x3c, !PT ;  /* 0x000000000d0d7212 */ /* 0x000fe200078e3cff */
[----:B------:R-:W-:Y:S01]  /*5500*/  UIADD3 UR20, UPT, UPT, UR13, UR16, URZ ;  /* 0x000000100d147290 */ /* 0x000fe2000fffe0ff */
[----:B------:R-:W-:Y:S01]  /*5510*/  SEL R14, R14, RZ, P0 ;  /* 0x000000ff0e0e7207 */ /* 0x000fe20000000000 */
[----:B------:R-:W-:Y:S01]  /*5520*/  UIADD3 UR16, UPT, UPT, UR14, UR61, URZ ;  /* 0x0000003d0e107290 */ /* 0x000fe2000fffe0ff */
[----:B------:R-:W-:Y:S01]  /*5530*/  IMAD.U32 R9, RZ, RZ, UR4 ;  /* 0x00000004ff097e24 */ /* 0x000fe2000f8e00ff */
[----:B------:R-:W-:Y:S04]  /*5540*/  @!P1 R2UR UR4, R8 ;  /* 0x00000000080492ca */ /* 0x000fe800000e0000 */
[----:B------:R-:W-:Y:S11]  /*5550*/  @!P1 R2UR UR5, R9 ;  /* 0x00000000090592ca */ /* 0x000ff600000e0000 */
[----:B------:R-:W-:Y:S02]  /*5560*/  @!UPT UIADD3 URZ, UPT, UPT, URZ, URZ, URZ ;  /* 0x000000fffffff290 */ /* 0x000fe4000fffe0ff */
[----:B------:R2:W-:Y:S01]  /*5570*/  @!UP0 UTMALDG.3D [UR8], [UR4], desc[UR6] ;  /* 0x00000608040085b4 */ /* 0x0005e20008011000 */
[----:B------:R2:W-:Y:S01]  /*5580*/  @!P1 SYNCS.ARRIVE.TRANS64.RED.A0TR RZ, [UR21+0xb8], R7 ;  /* 0x0000b807ffff99a7 */ /* 0x0005e20008300415 */
[----:B------:R-:W-:Y:S01]  /*5590*/  SYNCS.ARRIVE.TRANS64.RED.A1T0 RZ, [UR37], RZ ;  /* 0x000000ffffff79a7 */ /* 0x000fe20008100425 */
[----:B------:R-:W-:Y:S05]  /*55a0*/  BRA.U UP1, `(.L_x_92) ;  /* 0xfffffff101687547 */ /* 0x000fea000b83ffff */
[----:B------:R-:W-:-:S04]  /*55b0*/  SHF.L.U32 R2, R15, 0x1f, RZ ;  /* 0x0000001f0f027819 */ /* 0x000fc800000006ff */
[----:B------:R-:W1:Y:S02]  /*55c0*/  SYNCS.PHASECHK.TRANS64.TRYWAIT P0, [UR21+0xc0], R2 ;  /* 0x0000c002ff0075a7 */ /* 0x000e640008001115 */
[----:B-1----:R-:W-:Y:S05]  /*55d0*/  @!P0 BRA `(.L_x_93) ;  /* 0x0000005000bc8947 */ /* 0x002fea0003800000 */
.L_x_189:
[----:B------:R-:W3:Y:S02]  /*55e0*/  SYNCS.PHASECHK.TRANS64.TRYWAIT P0, [UR21+0xc8], R2 ;  /* 0x0000c802ff0075a7 */ /* 0x000ee40008001115 */
[----:B---3--:R-:W-:Y:S05]  /*55f0*/  @!P0 BRA `(.L_x_94) ;  /* 0x0000005000cc8947 */ /* 0x008fea0003800000 */
.L_x_191:
[----:B------:R-:W3:Y:S02]  /*5600*/  SYNCS.PHASECHK.TRANS64.TRYWAIT P0, [UR21+0xd0], R2 ;  /* 0x0000d002ff0075a7 */ /* 0x000ee40008001115 */
[----:B---3--:R-:W-:Y:S05]  /*5610*/  @!P0 BRA `(.L_x_95) ;  /* 0x0000005000dc8947 */ /* 0x008fea0003800000 */
.L_x_193:
[----:B-1----:R-:W-:-:S07]  /*5620*/  MOV R0, UR21 ;  /* 0x0000001500007c02 */ /* 0x002fce0008000f00 */
.L_x_96:
[----:B-1----:R-:W-:-:S04]  /*5630*/  SHF.L.U32 R2, R15, 0x1f, RZ ;  /* 0x0000001f0f027819 */ /* 0x002fc800000006ff */
[----:B------:R1:W3:Y:S03]  /*5640*/  SYNCS.PHASECHK.TRANS64.TRYWAIT P0, [R0+URZ+0xd8], R2 ;  /* 0x0000d802000075a7 */ /* 0x0002e600080011ff */
[----:B---3--:R-:W-:Y:S05]  /*5650*/  @!P0 NANOSLEEP.SYNCS 0x989680 ;  /* 0x009896800000895d */ /* 0x008fea0003900000 */
[----:B------:R-:W3:Y:S02]  /*5660*/  @!P0 SYNCS.PHASECHK.TRANS64 P0, [R0+URZ+0xd8], R2 ;  /* 0x0000d802000085a7 */ /* 0x000ee400080010ff */
[----:B--23--:R-:W-:Y:S05]  /*5670*/  @P0 EXIT ;  /* 0x000000000000094d */ /* 0x00cfea0003800000 */
[----:B------:R-:W-:Y:S05]  /*5680*/  BRA `(.L_x_96) ;  /* 0xfffffffc00e87947 */ /* 0x000fea000383ffff */
.L_x_81:
[----:B------:R-:W-:-:S06]  /*5690*/  UISETP.GE.AND UP0, UPT, UR17, 0x4, UPT ;  /* 0x000000041100788c */ /* 0x000fcc000bf06270 */
[----:B------:R-:W-:-:S13]  /*56a0*/  PLOP3.LUT P0, PT, PT, PT, UP0, 0x80, 0x8 ;  /* 0x000000000008781c */ /* 0x000fda0003f0f008 */
[----:B------:R-:W-:Y:S05]  /*56b0*/  @!P0 EXIT ;  /* 0x000000000000894d */ /* 0x000fea0003800000 */
[----:B------:R-:W-:Y:S01]  /*56c0*/  BAR.SYNC.DEFER_BLOCKING 0x6, 0xa0 ;  /* 0x0182800000007b1d */ /* 0x000fe20000010000 */
[C---:B------:R-:W-:Y:S01]  /*56d0*/  IMAD.SHL.U32 R5, R87.reuse, 0x40, RZ ;  /* 0x0000004057057824 */ /* 0x040fe200078e00ff */
[C---:B------:R-:W-:Y:S01]  /*56e0*/  LOP3.LUT R89, R87.reuse, 0x60, RZ, 0xc0, !PT ;  /* 0x0000006057597812 */ /* 0x040fe200078ec0ff */
[C---:B------:R-:W-:Y:S02]  /*56f0*/  IMAD.SHL.U32 R69, R87.reuse, 0x20, RZ ;  /* 0x0000002057457824 */ /* 0x040fe400078e00ff */
[----:B------:R-:W-:Y:S02]  /*5700*/  HFMA2 R36, -RZ, RZ, 0, 0 ;  /* 0x00000000ff247431 */ /* 0x000fe400000001ff */
[----:B------:R-:W-:Y:S01]  /*5710*/  IMAD.SHL.U32 R4, R87, 0x8, RZ ;  /* 0x0000000857047824 */ /* 0x000fe200078e00ff */
[----:B------:R-:W-:Y:S01]  /*5720*/  UMOV UR44, 0x400 ;  /* 0x00000400002c7882 */ /* 0x000fe20000000000 */
[----:B------:R-:W1:Y:S01]  /*5730*/  LDC.64 R74, c[0x0][0x888] ;  /* 0x00022200ff4a7b82 */ /* 0x000e620000000a00 */
[----:B------:R-:W-:Y:S01]  /*5740*/  ULEA UR44, UR45, UR44, 0x18 ;  /* 0x0000002c2d2c7291 */ /* 0x000fe2000f8ec0ff */
[----:B------:R-:W-:Y:S01]  /*5750*/  LOP3.LUT R6, R5, 0x180, RZ, 0xc0, !PT ;  /* 0x0000018005067812 */ /* 0x000fe200078ec0ff */
[----:B------:R-:W-:Y:S01]  /*5760*/  IMAD.U32 R37, R87, 0x10000, RZ ;  /* 0x0001000057257824 */ /* 0x000fe200078e00ff */
[----:B------:R-:W-:Y:S01]  /*5770*/  LOP3.LUT R69, R69, 0xc00, RZ, 0xc0, !PT ;  /* 0x00000c0045457812 */ /* 0x000fe200078ec0ff */
[----:B------:R-:W-:Y:S01]  /*5780*/  UIADD3 UR4, UPT, UPT, UR44, 0x4200, URZ ;  /* 0x000042002c047890 */ /* 0x000fe2000fffe0ff */
[----:B------:R-:W-:Y:S01]  /*5790*/  LOP3.LUT R4, R6, 0x30, R4, 0xf8, !PT ;  /* 0x0000003006047812 */ /* 0x000fe200078ef804 */
[----:B------:R-:W-:Y:S01]  /*57a0*/  IMAD.SHL.U32 R6, R87, 0x2, RZ ;  /* 0x0000000257067824 */ /* 0x000fe200078e00ff */
[----:B------:R-:W2:Y:S01]  /*57b0*/  LDC.64 R76, c[0x0][0x890] ;  /* 0x00022400ff4c7b82 */ /* 0x000ea20000000a00 */
[----:B------:R-:W-:Y:S01]  /*57c0*/  LOP3.LUT R69, R69, 0x40, R5, 0xf8, !PT ;  /* 0x0000004045457812 */ /* 0x000fe200078ef805 */
[----:B------:R-:W-:Y:S01]  /*57d0*/  IMAD.MOV.U32 R86, RZ, RZ, RZ ;  /* 0x000000ffff567224 */ /* 0x000fe200078e00ff */
[----:B------:R-:W-:Y:S01]  /*57e0*/  LOP3.LUT R37, R37, 0x600000, RZ, 0xc0, !PT ;  /* 0x0060000025257812 */ /* 0x000fe200078ec0ff */
[----:B------:R-:W-:Y:S01]  /*57f0*/  IMAD.MOV.U32 R81, RZ, RZ, RZ ;  /* 0x000000ffff517224 */ /* 0x000fe200078e00ff */
[----:B------:R-:W-:-:S02]  /*5800*/  LOP3.LUT R4, R4, 0x20, R6, 0x78, !PT ;  /* 0x0000002004047812 */ /* 0x000fc400078e7806 */
[----:B------:R-:W-:Y:S02]  /*5810*/  CS2R R84, SRZ ;  /* 0x0000000000547805 */ /* 0x000fe4000001ff00 */
[----:B------:R-:W-:Y:S01]  /*5820*/  LOP3.LUT R69, R69, 0x200, R5, 0xf8, !PT ;  /* 0x0000020045457812 */ /* 0x000fe200078ef805 */
[----:B------:R-:W3:Y:S01]  /*5830*/  LDC.64 R72, c[0x0][0x8b0] ;  /* 0x00022c00ff487b82 */ /* 0x000ee20000000a00 */
[----:B------:R-:W4:Y:S01]  /*5840*/  LDS R0, [UR44+0x1a0] ;  /* 0x0001a02cff007984 */ /* 0x000f220008000800 */
[----:B------:R-:W-:Y:S01]  /*5850*/  LOP3.LUT R87, R87, 0x2, RZ, 0xc0, !PT ;  /* 0x0000000257577812 */ /* 0x000fe200078ec0ff */
[----:B------:R-:W-:Y:S01]  /*5860*/  IMAD.MOV.U32 R83, RZ, RZ, RZ ;  /* 0x000000ffff537224 */ /* 0x000fe200078e00ff */
[----:B------:R-:W-:Y:S01]  /*5870*/  LOP3.LUT R69, R69, R4, RZ, 0xfc, !PT ;  /* 0x0000000445457212 */ /* 0x000fe200078efcff */
[----:B------:R-:W-:Y:S01]  /*5880*/  IMAD.U32 R88, RZ, RZ, UR4 ;  /* 0x00000004ff587e24 */ /* 0x000fe2000f8e00ff */
[----:B------:R-:W-:Y:S01]  /*5890*/  IADD3 R82, PT, PT, -R87, RZ, RZ ;  /* 0x000000ff57527210 */ /* 0x000fe20007ffe1ff */
[----:B------:R-:W1:Y:S01]  /*58a0*/  LDCU UR58, c[0x0][0x370] ;  /* 0x00006e00ff3a77ac */ /* 0x000e620008000800 */
[----:B------:R-:W1:Y:S01]  /*58b0*/  LDC.64 R70, c[0x0][0x8a8] ;  /* 0x00022a00ff467b82 */ /* 0x000e620000000a00 */
[----:B------:R-:W1:Y:S01]  /*58c0*/  LDCU.64 UR62, c[0x0][0x348] ;  /* 0x00006900ff3e77ac */ /* 0x000e620008000a00 */
[----:B------:R-:W1:Y:S01]  /*58d0*/  LDCU UR43, c[0x0][0xb0c] ;  /* 0x00016180ff2b77ac */ /* 0x000e620008000800 */
[----:B------:R-:W1:Y:S01]  /*58e0*/  LDCU UR39, c[0x0][0xb30] ;  /* 0x00016600ff2777ac */ /* 0x000e620008000800 */
[----:B------:R-:W1:Y:S01]  /*58f0*/  LDCU.64 UR56, c[0x0][0x888] ;  /* 0x00011100ff3877ac */ /* 0x000e620008000a00 */
[----:B------:R-:W1:Y:S01]  /*5900*/  LDCU.64 UR40, c[0x0][0xb28] ;  /* 0x00016500ff2877ac */ /* 0x000e620008000a00 */
[----:B------:R-:W1:Y:S01]  /*5910*/  LDCU.128 UR52, c[0x0][0xb10] ;  /* 0x00016200ff3477ac */ /* 0x000e620008000c00 */
[----:B------:R-:W1:Y:S01]  /*5920*/  LDCU UR47, c[0x0][0x374] ;  /* 0x00006e80ff2f77ac */ /* 0x000e620008000800 */
[----:B------:R-:W-:Y:S01]  /*5930*/  UIADD3 UR60, UPT, UPT, UR44, 0x200, URZ ;  /* 0x000002002c3c7890 */ /* 0x000fe2000fffe0ff */
[----:B--2-4-:R-:W-:-:S11]  /*5940*/  IMAD.IADD R37, R0, 0x1, R37 ;  /* 0x0000000100257824 */ /* 0x014fd600078e0225 */
.L_x_138:
[----:B------:R-:W-:Y:S02]  /*5950*/  LEA R3, R81, UR44, 0x3 ;  /* 0x0000002c51037c11 */ /* 0x000fe4000f8e18ff */
[----:B------:R-:W-:Y:S02]  /*5960*/  SHF.L.U32 R0, R85, 0x1f, RZ ;  /* 0x0000001f55007819 */ /* 0x000fe400000006ff */
[----:B-1----:R-:W-:Y:S02]  /*5970*/  LEA R4, R81, UR44, 0x4 ;  /* 0x0000002c51047c11 */ /* 0x002fe4000f8e20ff */
[----:B------:R-:W2:Y:S02]  /*5980*/  SYNCS.PHASECHK.TRANS64.TRYWAIT P0, [R3+URZ+0xf0], R0 ;  /* 0x0000f000030075a7 */ /* 0x000ea400080011ff */
[----:B--2---:R-:W-:Y:S05]  /*5990*/  @!P0 BRA `(.L_x_97) ;  /* 0x0000005000148947 */ /* 0x004fea0003800000 */
.L_x_194:
[----:B------:R-:W4:Y:S01]  /*59a0*/  LDS.128 R4, [R4+0x180] ;  /* 0x0001800004047984 */ /* 0x000f220000000c00 */
[----:B------:R-:W-:Y:S01]  /*59b0*/  UISETP.GE.AND UP0, UPT, UR42, 0x1, UPT ;  /* 0x000000012a00788c */ /* 0x000fe2000bf06270 */
[----:B------:R-:W-:Y:S01]  /*59c0*/  @!PT LDS RZ, [RZ] ;  /* 0x00000000fffff984 */ /* 0x000fe20000000800 */
[----:B------:R-:W-:Y:S01]  /*59d0*/  @!PT LDS RZ, [RZ] ;  /* 0x00000000fffff984 */ /* 0x000fe20000000800 */
[----:B------:R-:W-:Y:S01]  /*59e0*/  @!PT LDS RZ, [RZ] ;  /* 0x00000000fffff984 */ /* 0x000fe20000000800 */
[----:B------:R-:W-:Y:S01]  /*59f0*/  @!PT LDS RZ, [RZ] ;  /* 0x00000000fffff984 */ /* 0x000fe20000000800 */
[----:B------:R1:W-:Y:S06]  /*5a00*/  MEMBAR.ALL.CTA ;  /* 0x0000000000007992 */ /* 0x0003ec0000008000 */
[----:B-1----:R-:W1:Y:S01]  /*5a10*/  FENCE.VIEW.ASYNC.S ;  /* 0x00000000000073c6 */ /* 0x002e620000000000 */
[----:B----4-:R-:W-:Y:S11]  /*5a20*/  LOP3.LUT P0, RZ, R6, 0x1, RZ, 0xc0, !PT ;  /* 0x0000000106ff7812 */ /* 0x010ff6000780c0ff */
[----:B------:R-:W-:Y:S02]  /*5a30*/  @!UPT UIADD3 URZ, UPT, UPT, URZ, URZ, URZ ;  /* 0x000000fffffff290 */ /* 0x000fe4000fffe0ff */
[----:B-1----:R-:W-:Y:S01]  /*5a40*/  VOTEU.ANY UP1, P0 ;  /* 0x0000000000ff7886 */ /* 0x002fe20000020100 */
[----:B------:R-:W-:Y:S01]  /*5a50*/  PLOP3.LUT P0, PT, PT, PT, UP1, 0x80, 0x8 ;  /* 0x000000000008781c */ /* 0x000fe20003f0f018 */
[----:B------:R-:W-:Y:S11]  /*5a60*/  UP2UR UR46, UPR, URZ, 0x2 ;  /* 0x00000002ff2e7883 */ /* 0x000ff60008000000 */
[----:B------:R-:W-:Y:S01]  /*5a70*/  @!UPT UIADD3 URZ, UPT, UPT, URZ, URZ, URZ ;  /* 0x000000fffffff290 */ /* 0x000fe2000fffe0ff */
        /* <DEDUP_REMOVED lines=13> */
[----:B------:R-:W2:Y:S01]  /*5b50*/  LDCU UR12, c[0x0][0xb20] ;  /* 0x00016400ff0c77ac */ /* 0x000ea20008000800 */
[----:B------:R-:W-:Y:S02]  /*5b60*/  UIMAD.WIDE.U32 UR4, UR47, UR55, URZ ;  /* 0x000000372f0472a5 */ /* 0x000fe4000f8e00ff */
[----:B------:R-:W-:Y:S02]  /*5b70*/  UIMAD.WIDE.U32 UR6, UR58, UR52, URZ ;  /* 0x000000343a0672a5 */ /* 0x000fe4000f8e00ff */
[----:B------:R-:W-:Y:S02]  /*5b80*/  UISETP.NE.AND UP0, UPT, UR54, 0x1, UPT ;  /* 0x000000013600788c */ /* 0x000fe4000bf05270 */
[----:B------:R-:W-:Y:S02]  /*5b90*/  UIMAD.WIDE.U32 UR8, UR37, UR55, URZ ;  /* 0x00000037250872a5 */ /* 0x000fe4000f8e00ff */
[----:B------:R-:W-:Y:S02]  /*5ba0*/  UIMAD.WIDE.U32 UR10, UR38, UR52, URZ ;  /* 0x00000034260a72a5 */ /* 0x000fe4000f8e00ff */
[----:B------:R-:W-:Y:S02]  /*5bb0*/  UISETP.NE.AND UP1, UPT, UR43, 0x1, UPT ;  /* 0x000000012b00788c */ /* 0x000fe4000bf25270 */
[----:B------:R-:W-:Y:S01]  /*5bc0*/  UISETP.NE.AND UP2, UPT, UR42, 0x1, UPT ;  /* 0x000000012a00788c */ /* 0x000fe2000bf45270 */
[----:B------:R-:W-:Y:S02]  /*5bd0*/  UMOV UR4, UR5 ;  /* 0x0000000500047c82 */ /* 0x000fe40008000000 */
[----:B--2---:R-:W-:Y:S03]  /*5be0*/  USHF.R.U32.HI UR5, URZ, UR12, UR4 ;  /* 0x0000000cff057299 */ /* 0x004fe60008011604 */
[----:B------:R-:W-:Y:S02]  /*5bf0*/  UMOV UR4, UR7 ;  /* 0x0000000700047c82 */ /* 0x000fe40008000000 */
[----:B------:R-:W-:Y:S02]  /*5c00*/  USHF.R.U32.HI UR7, URZ, UR53, UR4 ;  /* 0x00000035ff077299 */ /* 0x000fe40008011604 */
[----:B------:R-:W-:Y:S02]  /*5c10*/  USEL UR4, UR47, UR5, !UP0 ;  /* 0x000000052f047287 */ /* 0x000fe4000c000000 */
[----:B------:R-:W-:Y:S01]  /*5c20*/  USEL UR7, UR58, UR7, !UP1 ;  /* 0x000000073a077287 */ /* 0x000fe2000c800000 */
[----:B------:R-:W-:Y:S01]  /*5c30*/  UMOV UR5, UR9 ;  /* 0x0000000900057c82 */ /* 0x000fe20008000000 */
[----:B------:R-:W-:Y:S02]  /*5c40*/  UIMAD.WIDE.U32 UR8, UR4, UR40, URZ ;  /* 0x00000028040872a5 */ /* 0x000fe4000f8e00ff */
[----:B------:R-:W-:Y:S03]  /*5c50*/  USHF.R.U32.HI UR6, URZ, UR12, UR5 ;  /* 0x0000000cff067299 */ /* 0x000fe60008011605 */
[----:B------:R-:W-:Y:S01]  /*5c60*/  UMOV UR5, UR11 ;  /* 0x0000000b00057c82 */ /* 0x000fe20008000000 */
[----:B------:R-:W-:Y:S02]  /*5c70*/  UIMAD.WIDE.U32 UR10, UR7, UR40, URZ ;  /* 0x00000028070a72a5 */ /* 0x000fe4000f8e00ff */
[----:B------:R-:W-:Y:S02]  /*5c80*/  USHF.R.U32.HI UR12, URZ, UR53, UR5 ;  /* 0x00000035ff0c7299 */ /* 0x000fe40008011605 */
[----:B------:R-:W-:Y:S01]  /*5c90*/  USEL UR6, UR37, UR6, !UP0 ;  /* 0x0000000625067287 */ /* 0x000fe2000c000000 */
[----:B------:R-:W-:Y:S02]  /*5ca0*/  UMOV UR5, UR9 ;  /* 0x0000000900057c82 */ /* 0x000fe40008000000 */
[----:B------:R-:W-:Y:S01]  /*5cb0*/  UMOV UR10, UR11 ;  /* 0x0000000b000a7c82 */ /* 0x000fe20008000000 */
[----:B------:R-:W-:Y:S02]  /*5cc0*/  @UP2 USHF.R.U32.HI UR4, URZ, UR41, UR5 ;  /* 0x00000029ff042299 */ /* 0x000fe40008011605 */
[----:B------:R-:W-:Y:S02]  /*5cd0*/  @UP2 USHF.R.U32.HI UR7, URZ, UR41, UR10 ;  /* 0x00000029ff072299 */ /* 0x000fe4000801160a */
[----:B------:R-:W-:Y:S02]  /*5ce0*/  UIMAD UR4, UR42, UR4, URZ ;  /* 0x000000042a0472a4 */ /* 0x000fe4000f8e02ff */
        /* <DEDUP_REMOVED lines=8> */
[----:B------:R-:W-:Y:S02]  /*5d70*/  USEL UR11, UR6, UR4, !UP2 ;  /* 0x00000004060b7287 */ /* 0x000fe4000d000000 */
[----:B------:R-:W-:Y:S02]  /*5d80*/  UIADD3 UR8, UPT, UPT, -UR5, URZ, URZ ;  /* 0x000000ff05087290 */ /* 0x000fe4000fffe1ff */
[----:B------:R-:W-:Y:S01]  /*5d90*/  UIADD3 UR10, UPT, UPT, -UR11, URZ, URZ ;  /* 0x000000ff0b0a7290 */ /* 0x000fe2000fffe1ff */
[----:B------:R-:W-:Y:S01]  /*5da0*/  @!UP0 UMOV UR4, UR9 ;  /* 0x0000000900048c82 */ /* 0x000fe20008000000 */
[----:B------:R-:W-:Y:S02]  /*5db0*/  UIADD3 UR9, UPT, UPT, -UR6, URZ, URZ ;  /* 0x000000ff06097290 */ /* 0x000fe4000fffe1ff */
[----:B------:R-:W-:Y:S02]  /*5dc0*/  @!UP0 USHF.R.U32.HI UR4, URZ, UR41, UR4 ;  /* 0x00000029ff048299 */ /* 0x000fe40008011604 */
[----:B------:R-:W-:Y:S02]  /*5dd0*/  UIMAD UR10, UR42, UR10, UR6 ;  /* 0x0000000a2a0a72a4 */ /* 0x000fe4000f8e0206 */
[----:B------:R-:W-:Y:S04]  /*5de0*/  @!UP0 USEL UR4, UR5, UR4, !UP2 ;  /* 0x0000000405048287 */ /* 0x000fe8000d000000 */
[----:B------:R-:W-:Y:S02]  /*5df0*/  @!UP0 UIMAD UR10, UR7, UR10, UR4 ;  /* 0x0000000a070a82a4 */ /* 0x000fe4000f8e0204 */
[----:B------:R-:W-:Y:S02]  /*5e00*/  @!UP0 UIADD3 UR11, UPT, UPT, UR11, -UR4, URZ ;  /* 0x800000040b0b8290 */ /* 0x000fe4000fffe0ff */
[----:B------:R-:W-:Y:S02]  /*5e10*/  UIMAD UR7, UR43, UR8, UR38 ;  /* 0x000000082b0772a4 */ /* 0x000fe4000f8e0226 */
[----:B------:R-:W-:Y:S02]  /*5e20*/  @!UP0 UIMAD UR6, UR11, UR42, UR5 ;  /* 0x0000002a0b0682a4 */ /* 0x000fe4000f8e0205 */
[----:B------:R-:W-:Y:S01]  /*5e30*/  UIMAD UR4, UR54, UR9, UR37 ;  /* 0x00000009360472a4 */ /* 0x000fe2000f8e0225 */
[----:B------:R-:W-:Y:S02]  /*5e40*/  @!UP0 UMOV UR5, UR10 ;  /* 0x0000000a00058c82 */ /* 0x000fe40008000000 */
[----:B------:R-:W-:Y:S02]  /*5e50*/  UIMAD UR38, UR5, UR43, UR7 ;  /* 0x0000002b052672a4 */ /* 0x000fe4000f8e0207 */
[----:B------:R-:W-:Y:S11]  /*5e60*/  UIMAD UR37, UR6, UR54, UR4 ;  /* 0x00000036062572a4 */ /* 0x000ff6000f8e0204 */
[----:B------:R-:W-:Y:S01]  /*5e70*/  @!UPT UIADD3 URZ, UPT, UPT, URZ, URZ, URZ ;  /* 0x000000fffffff290 */ /* 0x000fe2000fffe0ff */
.L_x_98:
[----:B------:R-:W-:Y:S01]  /*5e80*/  UISETP.NE.AND UP0, UPT, UR39, 0x1, UPT ;  /* 0x000000012700788c */ /* 0x000fe2000bf05270 */
[----:B------:R-:W-:Y:S01]  /*5e90*/  IADD3 R81, PT, PT, R81, 0x1, RZ ;  /* 0x0000000151517810 */ /* 0x000fe20007ffe0ff */
[----:B------:R-:W-:Y:S02]  /*5ea0*/  USHF.L.U32 UR50, UR16, 0x6, URZ ;  /* 0x0000000610327899 */ /* 0x000fe400080006ff */
[----:B------:R-:W-:Y:S07]  /*5eb0*/  USHF.L.U32 UR49, UR20, 0x8, URZ ;  /* 0x0000000814317899 */ /* 0x000fee00080006ff */
[----:B------:R-:W2:Y:S01]  /*5ec0*/  @!UP0 LDCU.128 UR12, c[0x0][0xb10] ;  /* 0x00016200ff0c87ac */ /* 0x000ea20008000c00 */
[----:B------:R-:W4:Y:S01]  /*5ed0*/  @!UP0 LDCU UR5, c[0x0][0xb0c] ;  /* 0x00016180ff0587ac */ /* 0x000f220008000800 */
[----:B------:R-:W3:Y:S01]  /*5ee0*/  @!UP0 LDCU UR10, c[0x0][0xb20] ;  /* 0x00016400ff0a87ac */ /* 0x000ee20008000800 */
[----:B--2---:R-:W-:Y:S02]  /*5ef0*/  UIMAD.WIDE.U32 UR8, UR38, UR12, URZ ;  /* 0x0000000c260872a5 */ /* 0x004fe4000f8e00ff */
[----:B------:R-:W-:Y:S02]  /*5f00*/  UIMAD.WIDE.U32 UR6, UR37, UR15, URZ ;  /* 0x0000000f250672a5 */ /* 0x000fe4000f8e00ff */
[----:B------:R-:W-:Y:S03]  /*5f10*/  @!UP0 UISETP.NE.AND UP1, UPT, UR14, 0x1, UPT ;  /* 0x000000010e00888c */ /* 0x000fe6000bf25270 */
[----:B------:R-:W-:Y:S01]  /*5f20*/  @!UP0 UMOV UR4, UR9 ;  /* 0x0000000900048c82 */ /* 0x000fe20008000000 */
[----:B----4-:R-:W-:Y:S02]  /*5f30*/  @!UP0 UISETP.NE.AND UP2, UPT, UR5, 0x1, UPT ;  /* 0x000000010500888c */ /* 0x010fe4000bf45270 */
[----:B------:R-:W-:Y:S01]  /*5f40*/  @!UP0 USHF.R.U32.HI UR4, URZ, UR13, UR4 ;  /* 0x0000000dff048299 */ /* 0x000fe20008011604 */
[----:B------:R-:W-:Y:S02]  /*5f50*/  @!UP0 UMOV UR6, UR7 ;  /* 0x0000000700068c82 */ /* 0x000fe40008000000 */
[----:B---3--:R-:W-:Y:S02]  /*5f60*/  @!UP0 USHF.R.U32.HI UR6, URZ, UR10, UR6 ;  /* 0x0000000aff068299 */ /* 0x008fe40008011606 */
[----:B------:R-:W-:Y:S02]  /*5f70*/  @!UP0 USEL UR7, UR38, UR4, !UP2 ;  /* 0x0000000426078287 */ /* 0x000fe4000d000000 */
[----:B------:R-:W-:Y:S04]  /*5f80*/  @!UP0 USEL UR6, UR37, UR6, !UP1 ;  /* 0x0000000625068287 */ /* 0x000fe8000c800000 */
[----:B------:R-:W-:Y:S02]  /*5f90*/  @!UP0 UIADD3 UR4, UPT, UPT, -UR7, UR6, URZ ;  /* 0x0000000607048290 */ /* 0x000fe4000fffe1ff */
[----:B------:R-:W-:Y:S02]  /*5fa0*/  @!UP0 UIADD3 UR6, UPT, UPT, UR7, -UR6, URZ ;  /* 0x8000000607068290 */ /* 0x000fe4000fffe0ff */
[----:B------:R-:W-:Y:S02]  /*5fb0*/  @!UP0 UIMAD UR38, UR4, UR5, UR38 ;  /* 0x00000005042682a4 */ /* 0x000fe4000f8e0226 */
[----:B------:R-:W-:Y:S02]  /*5fc0*/  @!UP0 UIMAD UR37, UR6, UR14, UR37 ;  /* 0x0000000e062582a4 */ /* 0x000fe4000f8e0225 */
[----:B------:R-:W-:Y:S09]  /*5fd0*/  ULOP3.LUT UP0, URZ, UR60, 0x1b0, URZ, 0xc0, !UPT ;  /* 0x000001b03cff7892 */ /* 0x000ff2000f80c0ff */
[----:B------:R-:W-:Y:S05]  /*5fe0*/  BRA.U !UP0, `(.L_x_99) ;  /* 0x0000000108407547 */ /* 0x000fea000b800000 */
[----:B------:R-:W2:Y:S01]  /*5ff0*/  LDCU.64 UR8, c[0x4][0x88] ;  /* 0x01001100ff0877ac */ /* 0x000ea20008000a00 */
[----:B------:R-:W-:Y:S01]  /*6000*/  MOV R3, 0x0 ;  /* 0x0000000000037802 */ /* 0x000fe20000000f00 */
[----:B------:R-:W-:Y:S02]  /*6010*/  HFMA2 R12, -RZ, RZ, 0, 5.9604644775390625e-08 ;  /* 0x00000001ff0c7431 */ /* 0x000fe400000001ff */
[----:B------:R-:W-:Y:S02]  /*6020*/  IMAD.MOV.U32 R8, RZ, RZ, 0x70 ;  /* 0x00000070ff087424 */ /* 0x000fe400078e00ff */
[----:B------:R-:W-:Y:S01]  /*6030*/  IMAD.MOV.U32 R13, RZ, RZ, RZ ;  /* 0x000000ffff0d7224 */ /* 0x000fe200078e00ff */
[----:B------:R-:W3:Y:S01]  /*6040*/  LDCU.64 UR6, c[0x4][0x90] ;  /* 0x01001200ff0677ac */ /* 0x000ee20008000a00 */
[----:B------:R-:W4:Y:S01]  /*6050*/  LDC.64 R2, c[0x4][R3] ;  /* 0x0100000003027b82 */ /* 0x000f220000000a00 */
[----:B------:R-:W1:Y:S01]  /*6060*/  LDCU.64 UR4, c[0x4][0x8] ;  /* 0x01000100ff0477ac */ /* 0x000e620008000a00 */
[----:B--2---:R-:W-:Y:S01]  /*6070*/  MOV R5, UR9 ;  /* 0x0000000900057c02 */ /* 0x004fe20008000f00 */
[----:B------:R-:W-:Y:S01]  /*6080*/  IMAD.U32 R4, RZ, RZ, UR8 ;  /* 0x00000008ff047e24 */ /* 0x000fe2000f8e00ff */
[----:B---3--:R-:W-:Y:S01]  /*6090*/  MOV R7, UR7 ;  /* 0x0000000700077c02 */ /* 0x008fe20008000f00 */
[----:B------:R-:W-:Y:S01]  /*60a0*/  IMAD.U32 R6, RZ, RZ, UR6 ;  /* 0x00000006ff067e24 */ /* 0x000fe2000f8e00ff */
[----:B-1----:R-:W-:Y:S01]  /*60b0*/  MOV R11, UR5 ;  /* 0x00000005000b7c02 */ /* 0x002fe20008000f00 */
[----:B------:R-:W-:Y:S02]  /*60c0*/  IMAD.U32 R10, RZ, RZ, UR4 ;  /* 0x00000004ff0a7e24 */ /* 0x000fe4000f8e00ff */
[----:B------:R-:W-:Y:S07]  /*60d0*/  LEPC R20, `(.L_x_99) ;  /* 0x000000001014794e */ /* 0x000fee0000000000 */
[----:B----45:R-:W-:Y:S05]  /*60e0*/  CALL.ABS.NOINC R2 ;  /* 0x0000000002007343 */ /* 0x030fea0003c00000 */
.L_x_99:
[----:B------:R-:W-:Y:S01]  /*60f0*/  LOP3.LUT P0, RZ, R88, 0x1b0, RZ, 0xc0, !PT ;  /* 0x000001b058ff7812 */ /* 0x000fe2000780c0ff */
[----:B------:R-:W-:Y:S11]  /*6100*/  BSSY.RECONVERGENT B6, `(.L_x_100) ;  /* 0x0000013000067945 */ /* 0x000ff60003800200 */
[----:B------:R-:W-:Y:S01]  /*6110*/  @!UPT UIADD3 URZ, UPT, UPT, URZ, URZ, URZ ;  /* 0x000000fffffff290 */ /* 0x000fe2000fffe0ff */
[----:B------:R-:W-:Y:S05]  /*6120*/  @!P0 BRA `(.L_x_101) ;  /* 0x0000000000408947 */ /* 0x000fea0003800000 */
        /* <DEDUP_REMOVED lines=16> */
.L_x_101:
[----:B------:R-:W-:Y:S05]  /*6230*/  BSYNC.RECONVERGENT B6 ;  /* 0x0000000000067941 */ /* 0x000fea0003800200 */
.L_x_100:
[----:B------:R-:W-:Y:S02]  /*6240*/  ISETP.NE.U32.AND P0, PT, RZ, UR56, PT ;  /* 0x00000038ff007c0c */ /* 0x000fe4000bf05070 */
[C---:B------:R-:W-:Y:S02]  /*6250*/  ISETP.NE.U32.AND P4, PT, R76.reuse, RZ, PT ;  /* 0x000000ff4c00720c */ /* 0x040fe40003f85070 */
[----:B------:R-:W-:Y:S02]  /*6260*/  ISETP.NE.U32.AND P1, PT, R76, RZ, PT ;  /* 0x000000ff4c00720c */ /* 0x000fe40003f25070 */
[----:B------:R-:W-:Y:S02]  /*6270*/  ISETP.NE.AND.EX P0, PT, RZ, UR57, PT, P0 ;  /* 0x00000039ff007c0c */ /* 0x000fe4000bf05300 */
[C---:B------:R-:W-:Y:S02]  /*6280*/  ISETP.NE.AND.EX P4, PT, R77.reuse, RZ, PT, P4 ;  /* 0x000000ff4d00720c */ /* 0x040fe40003f85340 */
[----:B------:R-:W-:Y:S02]  /*6290*/  ISETP.NE.AND.EX P1, PT, R77, RZ, P0, P1 ;  /* 0x000000ff4d00720c */ /* 0x000fe40000725310 */
[----:B------:R-:W-:Y:S02]  /*62a0*/  ISETP.NE.U32.AND P5, PT, R72, RZ, PT ;  /* 0x000000ff4800720c */ /* 0x000fe40003fa5070 */
[----:B------:R-:W-:Y:S02]  /*62b0*/  ISETP.NE.U32.AND P2, PT, RZ, UR56, PT ;  /* 0x00000038ff007c0c */ /* 0x000fe4000bf45070 */
[----:B------:R-:W-:Y:S02]  /*62c0*/  PLOP3.LUT P0, PT, PT, PT, PT, 0x8, 0x80 ;  /* 0x000000000080781c */ /* 0x000fe40003f0e170 */
[----:B------:R-:W-:Y:S02]  /*62d0*/  ISETP.NE.AND.EX P5, PT, R73, RZ, PT, P5 ;  /* 0x000000ff4900720c */ /* 0x000fe40003fa5350 */
[----:B------:R-:W-:Y:S03]  /*62e0*/  ISETP.NE.AND.EX P2, PT, RZ, UR57, PT, P2 ;  /* 0x00000039ff007c0c */ /* 0x000fe6000bf45320 */
[----:B------:R-:W-:Y:S01]  /*62f0*/  @!P1 PLOP3.LUT P0, PT, P4, PT, PT, 0x80, 0x8 ;  /* 0x000000000008981c */ /* 0x000fe2000270f070 */
[----:B------:R-:W-:Y:S01]  /*6300*/  @!UPT UIADD3 URZ, UPT, UPT, URZ, URZ, URZ ;  /* 0x000000fffffff290 */ /* 0x000fe2000fffe0ff */
[----:B------:R-:W-:Y:S11]  /*6310*/  @!P4 BRA `(.L_x_102) ;  /* 0x000000000030c947 */ /* 0x000ff60003800000 */
        /* <DEDUP_REMOVED lines=12> */
.L_x_102:
[----:B------:R-:W-:Y:S05]  /*63e0*/  @!P5 BRA `(.L_x_103) ;  /* 0x000000000024d947 */ /* 0x000fea0003800000 */
[----:B------:R-:W-:Y:S01]  /*63f0*/  ISETP.NE.U32.AND P3, PT, R70, RZ, PT ;  /* 0x000000ff4600720c */ /* 0x000fe20003f65070 */
[----:B------:R-:W2:Y:S03]  /*6400*/  LDCU.64 UR4, c[0x0][0x358] ;  /* 0x00006b00ff0477ac */ /* 0x000ea60008000a00 */
[----:B------:R-:W-:Y:S11]  /*6410*/  ISETP.NE.AND.EX P3, PT, R71, RZ, PT, P3 ;  /* 0x000000ff4700720c */ /* 0x000ff60003f65330 */
[----:B------:R-:W-:Y:S02]  /*6420*/  @!UPT UIADD3 URZ, UPT, UPT, URZ, URZ, URZ ;  /* 0x000000fffffff290 */ /* 0x000fe4000fffe0ff */
[----:B------:R-:W4:Y:S01]  /*6430*/  @P3 LDC.64 R2, c[0x0][0x8a8] ;  /* 0x00022a00ff023b82 */ /* 0x000f220000000a00 */
[----:B-1----:R-:W-:Y:S04]  /*6440*/  @P3 IMAD R0, R72, UR36, RZ ;  /* 0x0000002448003c24 */ /* 0x002fe8000f8e02ff */
[----:B----4-:R-:W-:Y:S05]  /*6450*/  @P3 IMAD.WIDE R2, R0, 0x4, R2 ;  /* 0x0000000400023825 */ /* 0x010fea00078e0202 */
[----:B--2--5:R2:W5:Y:S02]  /*6460*/  @P3 LDG.E R38, desc[UR4][R2.64] ;  /* 0x0000000402263981 */ /* 0x024564000c1e1900 */
[----:B--2---:R-:W4:Y:S02]  /*6470*/  @!P3 LDC R38, c[0x0][0x8a0] ;  /* 0x00022800ff26bb82 */ /* 0x004f240000000800 */
.L_x_103:
[----:B---3-5:R-:W-:Y:S01]  /*6480*/  ISETP.NE.AND P3, PT, R40, RZ, PT ;  /* 0x000000ff2800720c */ /* 0x028fe20003f65270 */
[----:B------:R-:W-:Y:S01]  /*6490*/  BSSY B1, `(.L_x_104) ;  /* 0x0000041000017945 */ /* 0x000fe20003800000 */
[----:B------:R-:W-:Y:S01]  /*64a0*/  SEL R5, RZ, 0xffffffff, P2 ;  /* 0xffffffffff057807 */ /* 0x000fe20001000000 */
[----:B------:R-:W-:Y:S01]  /*64b0*/  IMAD.MOV.U32 R53, RZ, RZ, 0x1 ;  /* 0x00000001ff357424 */ /* 0x000fe200078e00ff */
[----:B------:R-:W-:Y:S02]  /*64c0*/  LOP3.LUT P2, RZ, R78, 0xff, RZ, 0xc0, !PT ;  /* 0x000000ff4eff7812 */ /* 0x000fe4000784c0ff */
[----:B------:R-:W-:Y:S02]  /*64d0*/  CS2R R46, SRZ ;  /* 0x00000000002e7805 */ /* 0x000fe4000001ff00 */
[----:B-1----:R-:W-:Y:S02]  /*64e0*/  @!P1 SEL R0, RZ, 0xffffffff, P3 ;  /* 0xffffffffff009807 */ /* 0x002fe40001800000 */
[----:B------:R-:W-:Y:S02]  /*64f0*/  CS2R R44, SRZ ;  /* 0x00000000002c7805 */ /* 0x000fe4000001ff00 */
[----:B------:R-:W-:Y:S02]  /*6500*/  LEA R2, R84, UR44, 0x3 ;  /* 0x0000002c54027c11 */ /* 0x000fe4000f8e18ff */
[----:B------:R-:W-:Y:S02]  /*6510*/  CS2R R50, SRZ ;  /* 0x0000000000327805 */ /* 0x000fe4000001ff00 */
[C---:B------:R-:W-:Y:S02]  /*6520*/  @P0 SEL R0, R5.reuse, R0, !P2 ;  /* 0x0000000005000207 */ /* 0x040fe40005000000 */
[----:B------:R-:W-:Y:S02]  /*6530*/  CS2R R48, SRZ ;  /* 0x0000000000307805 */ /* 0x000fe4000001ff00 */
[----:B------:R-:W-:Y:S02]  /*6540*/  LEA R52, R36, UR44, 0x3 ;  /* 0x0000002c24347c11 */ /* 0x000fe4000f8e18ff */
[----:B------:R-:W-:Y:S02]  /*6550*/  @!P1 LOP3.LUT R0, R0, 0x1, RZ, 0xc0, !PT ;  /* 0x0000000100009812 */ /* 0x000fe400078ec0ff */
[----:B------:R-:W-:Y:S02]  /*6560*/  SHF.L.U32 R3, R86, 0x1f, RZ ;  /* 0x0000001f56037819 */ /* 0x000fe400000006ff */
[----:B------:R-:W-:Y:S02]  /*6570*/  ISETP.NE.U32.OR P6, PT, R0, 0x1, P1 ;  /* 0x000000010000780c */ /* 0x000fe40000fc5470 */
[----:B------:R-:W-:Y:S02]  /*6580*/  LEA.HI R39, R36, R36, RZ, 0x1 ;  /* 0x0000002424277211 */ /* 0x000fe400078f08ff */
[----:B------:R-:W-:Y:S02]  /*6590*/  SEL R4, RZ, 0xffffffff, P3 ;  /* 0xffffffffff047807 */ /* 0x000fe40001800000 */
[----:B------:R-:W-:Y:S02]  /*65a0*/  P2R R61, PR, RZ, 0x40 ;  /* 0x00000040ff3d7803 */ /* 0x000fe40000000000 */
[----:B------:R-:W-:Y:S04]  /*65b0*/  @P4 SEL R4, R5, R4, !P2 ;  /* 0x0000000405044207 */ /* 0x000fe80005000000 */
[----:B------:R-:W-:Y:S02]  /*65c0*/  LOP3.LUT R4, R4, 0x1, RZ, 0xc0, !PT ;  /* 0x0000000104047812 */ /* 0x000fe400078ec0ff */
[----:B------:R-:W-:Y:S02]  /*65d0*/  @P6 SHF.L.U32 R0, R83, 0x1f, RZ ;  /* 0x0000001f53006819 */ /* 0x000fe400000006ff */
[----:B------:R-:W-:Y:S02]  /*65e0*/  ISETP.NE.U32.AND P5, PT, R4, 0x1, PT ;  /* 0x000000010400780c */ /* 0x000fe40003fa5070 */
[----:B------:R1:W2:Y:S02]  /*65f0*/  @P6 SYNCS.PHASECHK.TRANS64.TRYWAIT P1, [R2+URZ+0xa0], R0 ;  /* 0x0000a000020065a7 */ /* 0x0002a400080211ff */
[----:B------:R-:W-:Y:S01]  /*6600*/  P2R R54, PR, RZ, 0x20 ;  /* 0x00000020ff367803 */ /* 0x000fe20000000000 */
[----:B------:R3:W3:Y:S01]  /*6610*/  SYNCS.PHASECHK.TRANS64.TRYWAIT P0, [R52+URZ+0x110], R3 ;  /* 0x00011003340075a7 */ /* 0x0006e200080011ff */
[C---:B-1----:R-:W-:Y:S01]  /*6620*/  IMAD.SHL.U32 R0, R39.reuse, 0x80, RZ ;  /* 0x0000008027007824 */ /* 0x042fe200078e00ff */
[----:B------:R-:W-:Y:S04]  /*6630*/  LOP3.LUT R39, R39, 0xffe, RZ, 0xc0, !PT ;  /* 0x00000ffe27277812 */ /* 0x000fe800078ec0ff */
[----:B------:R-:W-:Y:S01]  /*6640*/  LOP3.LUT R0, R0, 0xffffff00, RZ, 0xc0, !PT ;  /* 0xffffff0000007812 */ /* 0x000fe200078ec0ff */
[----:B------:R-:W-:Y:S04]  /*6650*/  IMAD.IADD R39, R36, 0x1, -R39 ;  /* 0x0000000124277824 */ /* 0x000fe800078e0a27 */
[----:B------:R-:W-:Y:S04]  /*6660*/  IMAD.IADD R0, R37, 0x1, R0 ;  /* 0x0000000125007824 */ /* 0x000fe800078e0200 */
[----:B------:R-:W-:Y:S01]  /*6670*/  IMAD R39, R39, 0x100000, R0 ;  /* 0x0010000027277824 */ /* 0x000fe200078e0200 */
[----:B--2---:R-:W-:Y:S01]  /*6680*/  @P6 SEL R53, RZ, 0x1, !P1 ;  /* 0x00000001ff356807 */ /* 0x004fe20004800000 */
[----:B------:R-:W-:Y:S06]  /*6690*/  @!P6 BRA `(.L_x_105) ;  /* 0x000000000080e947 */ /* 0x000fec0003800000 */
[----:B------:R-:W-:Y:S01]  /*66a0*/  @P5 IMAD R5, R84, 0x1000, R69 ;  /* 0x0000100054055824 */ /* 0x000fe200078e0245 */
[----:B------:R-:W-:Y:S01]  /*66b0*/  ISETP.NE.AND P1, PT, R53, RZ, PT ;  /* 0x000000ff3500720c */ /* 0x000fe20003f25270 */
[----:B------:R-:W-:Y:S01]  /*66c0*/  BSSY B0, `(.L_x_106) ;  /* 0x000000b000007945 */ /* 0x000fe20003800000 */
[----:B------:R-:W-:Y:S01]  /*66d0*/  CS2R R50, SRZ ;  /* 0x0000000000327805 */ /* 0x000fe2000001ff00 */
[----:B------:R-:W-:Y:S01]  /*66e0*/  @P5 VIADD R4, R5, UR44 ;  /* 0x0000002c05045c36 */ /* 0x000fe20008000000 */
[----:B------:R-:W-:Y:S02]  /*66f0*/  CS2R R48, SRZ ;  /* 0x0000000000307805 */ /* 0x000fe4000001ff00 */
[----:B------:R-:W-:Y:S02]  /*6700*/  CS2R R46, SRZ ;  /* 0x00000000002e7805 */ /* 0x000fe4000001ff00 */
[----:B------:R-:W-:Y:S01]  /*6710*/  CS2R R44, SRZ ;  /* 0x00000000002c7805 */ /* 0x000fe2000001ff00 */
[----:B------:R-:W-:Y:S04]  /*6720*/  @P5 IMAD R4, R87, -0x10, R4 ;  /* 0xfffffff057045824 */ /* 0x000fe800078e0204 */
[----:B------:R-:W-:Y:S05]  /*6730*/  @P1 BRA `(.L_x_107) ;  /* 0x00000000000c1947 */ /* 0x000fea0003800000 */
[----:B------:R-:W-:Y:S04]  /*6740*/  SHF.L.U32 R0, R83, 0x1f, RZ ;  /* 0x0000001f53007819 */ /* 0x000fe800000006ff */
[----:B------:R-:W1:Y:S02]  /*6750*/  SYNCS.PHASECHK.TRANS64.TRYWAIT P1, [R2+URZ+0xa0], R0 ;  /* 0x0000a000020075a7 */ /* 0x000e6400080211ff */
[----:B-1----:R-:W-:Y:S05]  /*6760*/  @!P1 BRA `(.L_x_108) ;  /* 0x0000004000b49947 */ /* 0x002fea0003800000 */
.L_x_107:
[----:B------:R-:W-:Y:S05]  /*6770*/  BSYNC B0 ;  /* 0x0000000000007941 */ /* 0x000fea0003800000 */
.L_x_106:
[----:B------:R-:W-:Y:S01]  /*6780*/  ISETP.NE.AND P1, PT, R54, RZ, PT ;  /* 0x000000ff3600720c */ /* 0x000fe20003f25270 */
[----:B-1----:R-:W-:Y:S02]  /*6790*/  VIADD R2, R2, 0xc0 ;  /* 0x000000c002027836 */ /* 0x002fe40000000000 */
[----:B------:R-:W-:Y:S02]  /*67a0*/  IMAD.U32 R0, RZ, RZ, UR45 ;  /* 0x0000002dff007e24 */ /* 0x000fe4000f8e00ff */
[----:B------:R-:W-:Y:S03]  /*67b0*/  VIADD R84, R84, 0x1 ;  /* 0x0000000154547836 */ /* 0x000fe60000000000 */
[----:B------:R-:W-:Y:S05]  /*67c0*/  PRMT R0, R0, 0x654, R2 ;  /* 0x0000065400007816 */ /* 0x000fea0000000002 */
[----:B------:R1:W2:Y:S04]  /*67d0*/  @P1 LDS.128 R48, [R5+UR44+0x200] ;  /* 0x0002002c05301984 */ /* 0x0002a80008000c00 */
[----:B------:R1:W1:Y:S01]  /*67e0*/  @P1 LDS.128 R44, [R4+0x210] ;  /* 0x00021000042c1984 */ /* 0x0002620000000c00 */
[C---:B------:R-:W-:Y:S01]  /*67f0*/  ISETP.NE.AND P1, PT, R84.reuse, 0x4, PT ;  /* 0x000000045400780c */ /* 0x040fe20003f25270 */
[----:B------:R-:W-:Y:S01]  /*6800*/  @!PT LDS RZ, [RZ] ;  /* 0x00000000fffff984 */ /* 0x000fe20000000800 */
[----:B------:R-:W-:Y:S01]  /*6810*/  @!PT LDS RZ, [RZ] ;  /* 0x00000000fffff984 */ /* 0x000fe20000000800 */
[----:B------:R-:W-:Y:S01]  /*6820*/  @!PT LDS RZ, [RZ] ;  /* 0x00000000fffff984 */ /* 0x000fe20000000800 */
[----:B------:R-:W-:Y:S01]  /*6830*/  @!PT LDS RZ, [RZ] ;  /* 0x00000000fffff984 */ /* 0x000fe20000000800 */
[----:B------:R5:W-:Y:S06]  /*6840*/  MEMBAR.ALL.CTA ;  /* 0x0000000000007992 */ /* 0x000bec0000008000 */
[----:B-----5:R-:W5:Y:S01]  /*6850*/  FENCE.VIEW.ASYNC.S ;  /* 0x00000000000073c6 */ /* 0x020f620000000000 */
[----:B------:R-:W-:Y:S01]  /*6860*/  SEL R84, R84, RZ, P1 ;  /* 0x000000ff54547207 */ /* 0x000fe20000800000 */
[----:B-----5:R5:W-:Y:S02]  /*6870*/  SYNCS.ARRIVE.TRANS64.RED.A1T0 RZ, [R0+URZ], RZ ;  /* 0x000000ff00ff79a7 */ /* 0x020be400081004ff */
[----:B-----5:R-:W-:Y:S04]  /*6880*/  SEL R0, RZ, 0x1, P1 ;  /* 0x00000001ff007807 */ /* 0x020fe80000800000 */
[----:B--2---:R-:W-:Y:S02]  /*6890*/  LOP3.LUT R83, R83, R0, RZ, 0x3c, !PT ;  /* 0x0000000053537212 */ /* 0x004fe400078e3cff */
.L_x_105:
[----:B------:R-:W-:Y:S05]  /*68a0*/  BSYNC B1 ;  /* 0x0000000000017941 */ /* 0x000fea0003800000 */
.L_x_104:
[----:B------:R-:W-:Y:S04]  /*68b0*/  SHF.R.U32.HI R0, RZ, 0x15, R39 ;  /* 0x00000015ff007819 */ /* 0x000fe80000011627 */
[----:B------:R-:W-:Y:S01]  /*68c0*/  LOP3.LUT P1, RZ, R0, 0x3, R79, 0x48, !PT ;  /* 0x0000000300ff7812 */ /* 0x000fe2000782484f */
[----:B------:R-:W-:Y:S01]  /*68d0*/  @!UPT UIADD3 URZ, UPT, UPT, URZ, URZ, URZ ;  /* 0x000000fffffff290 */ /* 0x000fe2000fffe0ff */
[----:B---3--:R-:W-:Y:S11]  /*68e0*/  @P0 BRA `(.L_x_109) ;  /* 0x0000000000080947 */ /* 0x008ff60003800000 */
[----:B------:R-:W2:Y:S02]  /*68f0*/  SYNCS.PHASECHK.TRANS64.TRYWAIT P0, [R52+URZ+0x110], R3 ;  /* 0x00011003340075a7 */ /* 0x000ea400080011ff */
[----:B--2---:R-:W-:Y:S05]  /*6900*/  @!P0 BRA `(.L_x_110) ;  /* 0x0000004000608947 */ /* 0x004fea0003800000 */
.L_x_109:
[----:B------:R-:W-:Y:S05]  /*6910*/  @!P1 BRA `(.L_x_111) ;  /* 0x0000000000409947 */ /* 0x000fea0003800000 */
[----:B------:R-:W1:Y:S01]  /*6920*/  LDCU.64 UR8, c[0x4][0x78] ;  /* 0x01000f00ff0877ac */ /* 0x000e620008000a00 */
[----:B--2---:R-:W-:Y:S01]  /*6930*/  MOV R3, 0x0 ;  /* 0x0000000000037802 */ /* 0x004fe20000000f00 */
[----:B------:R-:W-:Y:S02]  /*6940*/  HFMA2 R12, -RZ, RZ, 0, 5.9604644775390625e-08 ;  /* 0x00000001ff0c7431 */ /* 0x000fe400000001ff */
[----:B------:R-:W-:Y:S02]  /*6950*/  IMAD.MOV.U32 R8, RZ, RZ, 0x192 ;  /* 0x00000192ff087424 */ /* 0x000fe400078e00ff */
[----:B------:R-:W-:Y:S01]  /*6960*/  IMAD.MOV.U32 R13, RZ, RZ, RZ ;  /* 0x000000ffff0d7224 */ /* 0x000fe200078e00ff */
[----:B------:R-:W2:Y:S01]  /*6970*/  LDCU.64 UR6, c[0x4][0x80] ;  /* 0x01001000ff0677ac */ /* 0x000ea20008000a00 */
[----:B------:R-:W3:Y:S01]  /*6980*/  LDC.64 R2, c[0x4][R3] ;  /* 0x0100000003027b82 */ /* 0x000ee20000000a00 */
[----:B------:R-:W5:Y:S01]  /*6990*/  LDCU.64 UR4, c[0x4][0x18] ;  /* 0x01000300ff0477ac */ /* 0x000f620008000a00 */
[----:B-1----:R-:W-:Y:S01]  /*69a0*/  MOV R5, UR9 ;  /* 0x0000000900057c02 */ /* 0x002fe20008000f00 */
[----:B------:R-:W-:Y:S01]  /*69b0*/  IMAD.U32 R4, RZ, RZ, UR8 ;  /* 0x00000008ff047e24 */ /* 0x000fe2000f8e00ff */
[----:B--2---:R-:W-:Y:S01]  /*69c0*/  MOV R7, UR7 ;  /* 0x0000000700077c02 */ /* 0x004fe20008000f00 */
[----:B------:R-:W-:Y:S01]  /*69d0*/  IMAD.U32 R6, RZ, RZ, UR6 ;  /* 0x00000006ff067e24 */ /* 0x000fe2000f8e00ff */
[----:B-----5:R-:W-:Y:S01]  /*69e0*/  MOV R11, UR5 ;  /* 0x00000005000b7c02 */ /* 0x020fe20008000f00 */
[----:B------:R-:W-:Y:S02]  /*69f0*/  IMAD.U32 R10, RZ, RZ, UR4 ;  /* 0x00000004ff0a7e24 */ /* 0x000fe4000f8e00ff */
[----:B------:R-:W-:Y:S07]  /*6a00*/  LEPC R20, `(.L_x_111) ;  /* 0x000000001014794e */ /* 0x000fee0000000000 */
[----:B---34-:R-:W-:Y:S05]  /*6a10*/  CALL.ABS.NOINC R2 ;  /* 0x0000000002007343 */ /* 0x018fea0003c00000 */
.L_x_111:
[----:B------:R-:W-:Y:S05]  /*6a20*/  WARPSYNC.ALL ;  /* 0x0000000000007948 */ /* 0x000fea0003800000 */
[----:B------:R-:W-:Y:S01]  /*6a30*/  R2UR UR4, R39 ;  /* 0x00000000270472ca */ /* 0x000fe200000e0000 */
[----:B------:R-:W-:Y:S01]  /*6a40*/  BSSY.RECONVERGENT B0, `(.L_x_112) ;  /* 0x00000a0000007945 */ /* 0x000fe20003800200 */
[C---:B------:R-:W-:Y:S02]  /*6a50*/  SHF.L.U32 R2, R48.reuse, 0x10, RZ ;  /* 0x0000001030027819 */ /* 0x040fe400000006ff */
[C---:B--2---:R-:W-:Y:S02]  /*6a60*/  PRMT R3, R48.reuse, 0x8880, RZ ;  /* 0x0000888030037816 */ /* 0x044fe400000000ff */
[----:B------:R-:W-:Y:S02]  /*6a70*/  SHF.L.U32 R41, R48, 0x8, RZ ;  /* 0x0000000830297819 */ /* 0x000fe400000006ff */
[----:B------:R-:W-:Y:S02]  /*6a80*/  SHF.L.U32 R42, R49, 0x10, RZ ;  /* 0x00000010312a7819 */ /* 0x000fe400000006ff */
[----:B------:R-:W-:Y:S02]  /*6a90*/  IADD3 R60, PT, PT, R69, UR44, RZ ;  /* 0x0000002c453c7c10 */ /* 0x000fe4000fffe0ff */
[----:B------:R-:W-:Y:S01]  /*6aa0*/  SHF.R.S32.HI R42, RZ, 0x18, R42 ;  /* 0x00000018ff2a7819 */ /* 0x000fe2000001142a */
[----:B-1----:R-:W-:Y:S01]  /*6ab0*/  LDTM.16dp32bit_t0_t15.x32 R4, tmem[UR4] ;  /* 0x00000004000479ee */ /* 0x002fe20008a80000 */
[----:B------:R-:W4:Y:S01]  /*6ac0*/  LDTM.16dp32bit_t16_t31.x32 R4, tmem[UR4+0x20] ;  /* 0x00002004000479ee */ /* 0x000f220008aa0000 */
[----:B------:R-:W-:Y:S02]  /*6ad0*/  SHF.L.U32 R55, R82, 0x4, RZ ;  /* 0x0000000452377819 */ /* 0x000fe400000006ff */
[----:B------:R-:W-:Y:S02]  /*6ae0*/  ISETP.NE.AND P0, PT, R89, RZ, PT ;  /* 0x000000ff5900720c */ /* 0x000fe40003f05270 */
[----:B------:R-:W-:Y:S02]  /*6af0*/  IADD3 R90, PT, PT, R60, R55, RZ ;  /* 0x000000373c5a7210 */ /* 0x000fe40007ffe0ff */
[----:B------:R-:W-:Y:S01]  /*6b00*/  ISETP.NE.AND P6, PT, R61, RZ, PT ;  /* 0x000000ff3d00720c */ /* 0x000fe20003fc5270 */
[C---:B----4-:R-:W-:Y:S01]  /*6b10*/  IMAD R0, R38.reuse, R4, RZ ;  /* 0x0000000426007224 */ /* 0x050fe200078e02ff */
[----:B------:R-:W-:Y:S01]  /*6b20*/  SHF.R.S32.HI R4, RZ, 0x18, R2 ;  /* 0x00000018ff047819 */ /* 0x000fe20000011402 */
[C---:B------:R-:W-:Y:S01]  /*6b30*/  IMAD R2, R38.reuse, R5, RZ ;  /* 0x0000000526027224 */ /* 0x040fe200078e02ff */
[----:B------:R-:W-:Y:S01]  /*6b40*/  SHF.R.S32.HI R5, RZ, 0x18, R41 ;  /* 0x00000018ff057819 */ /* 0x000fe20000011429 */
[----:B------:R-:W-:Y:S01]  /*6b50*/  IMAD R0, R3, R40, R0 ;  /* 0x0000002803007224 */ /* 0x000fe200078e0200 */
[----:B------:R-:W-:Y:S01]  /*6b60*/  PRMT R41, R49, 0x8880, RZ ;  /* 0x0000888031297816 */ /* 0x000fe200000000ff */
[----:B------:R-:W-:Y:S02]  /*6b70*/  IMAD R3, R38, R6, RZ ;  /* 0x0000000626037224 */ /* 0x000fe400078e02ff */
[-C--:B------:R-:W-:Y:S01]  /*6b80*/  IMAD R2, R4, R40.reuse, R2 ;  /* 0x0000002804027224 */ /* 0x080fe200078e0202 */
[----:B------:R-:W-:Y:S01]  /*6b90*/  SHF.R.S32.HI R4, RZ, 0x18, R48 ;  /* 0x00000018ff047819 */ /* 0x000fe20000011430 */
[----:B------:R-:W-:Y:S02]  /*6ba0*/  IMAD R7, R38, R7, RZ ;  /* 0x0000000726077224 */ /* 0x000fe400078e02ff */
[-C--:B------:R-:W-:Y:S02]  /*6bb0*/  IMAD R3, R5, R40.reuse, R3 ;  /* 0x0000002805037224 */ /* 0x080fe400078e0203 */
[----:B------:R-:W-:Y:S02]  /*6bc0*/  IMAD R7, R4, R40, R7 ;  /* 0x0000002804077224 */ /* 0x000fe400078e0207 */
[C---:B------:R-:W-:Y:S02]  /*6bd0*/  IMAD R6, R38.reuse, R11, RZ ;  /* 0x0000000b26067224 */ /* 0x040fe400078e02ff */
[C---:B------:R-:W-:Y:S01]  /*6be0*/  IMAD R11, R38.reuse, R16, RZ ;  /* 0x00000010260b7224 */ /* 0x040fe200078e02ff */
[----:B------:R-:W-:Y:S01]  /*6bf0*/  I2IP.S8.S32.SAT R56, R7, R3, RZ ;  /* 0x0000000307387239 */ /* 0x000fe200000014ff */
[C---:B------:R-:W-:Y:S02]  /*6c00*/  IMAD R16, R38.reuse, R21, RZ ;  /* 0x0000001526107224 */ /* 0x040fe400078e02ff */
[----:B------:R-:W-:Y:S01]  /*6c10*/  IMAD R21, R38, R26, RZ ;  /* 0x0000001a26157224 */ /* 0x000fe200078e02ff */
[----:B------:R-:W-:Y:S01]  /*6c20*/  I2IP.S8.S32.SAT R56, R2, R0, R56 ;  /* 0x0000000002387239 */ /* 0x000fe20000001438 */
[C---:B------:R-:W-:Y:S01]  /*6c30*/  IMAD R26, R38.reuse, R31, RZ ;  /* 0x0000001f261a7224 */ /* 0x040fe200078e02ff */
[----:B------:R-:W-:Y:S01]  /*6c40*/  SHF.R.S32.HI R2, RZ, 0x18, R49 ;  /* 0x00000018ff027819 */ /* 0x000fe20000011431 */
[C---:B------:R-:W-:Y:S02]  /*6c50*/  IMAD R3, R38.reuse, R8, RZ ;  /* 0x0000000826037224 */ /* 0x040fe400078e02ff */
[----:B------:R-:W-:Y:S02]  /*6c60*/  IMAD.SHL.U32 R31, R49, 0x100, RZ ;  /* 0x00000100311f7824 */ /* 0x000fe400078e00ff */
[C---:B------:R-:W-:Y:S02]  /*6c70*/  IMAD R8, R38.reuse, R13, RZ ;  /* 0x0000000d26087224 */ /* 0x040fe400078e02ff */
[C---:B------:R-:W-:Y:S01]  /*6c80*/  IMAD R13, R38.reuse, R18, RZ ;  /* 0x00000012260d7224 */ /* 0x040fe200078e02ff */
[----:B------:R-:W-:Y:S01]  /*6c90*/  SHF.R.S32.HI R0, RZ, 0x18, R31 ;  /* 0x00000018ff007819 */ /* 0x000fe2000001141f */
[----:B------:R-:W-:Y:S01]  /*6ca0*/  IMAD R18, R38, R23, RZ ;  /* 0x0000001726127224 */ /* 0x000fe200078e02ff */
[----:B------:R-:W-:Y:S01]  /*6cb0*/  SHF.L.U32 R31, R50, 0x10, RZ ;  /* 0x00000010321f7819 */ /* 0x000fe200000006ff */
[C---:B------:R-:W-:Y:S02]  /*6cc0*/  IMAD R4, R38.reuse, R9, RZ ;  /* 0x0000000926047224 */ /* 0x040fe400078e02ff */
[C---:B------:R-:W-:Y:S01]  /*6cd0*/  IMAD R23, R38.reuse, R28, RZ ;  /* 0x0000001c26177224 */ /* 0x040fe200078e02ff */
[----:B------:R-:W-:Y:S01]  /*6ce0*/  SHF.R.S32.HI R31, RZ, 0x18, R31 ;  /* 0x00000018ff1f7819 */ /* 0x000fe2000001141f */
[C---:B------:R-:W-:Y:S02]  /*6cf0*/  IMAD R7, R38.reuse, R12, RZ ;  /* 0x0000000c26077224 */ /* 0x040fe400078e02ff */
[----:B------:R-:W-:Y:S01]  /*6d00*/  IMAD R28, R38, R33, RZ ;  /* 0x00000021261c7224 */ /* 0x000fe200078e02ff */
[----:B------:R-:W-:Y:S01]  /*6d10*/  PRMT R33, R50, 0x8880, RZ ;  /* 0x0000888032217816 */ /* 0x000fe200000000ff */
[----:B------:R-:W-:Y:S02]  /*6d20*/  IMAD R3, R41, R40, R3 ;  /* 0x0000002829037224 */ /* 0x000fe400078e0203 */
[C---:B------:R-:W-:Y:S02]  /*6d30*/  IMAD R12, R38.reuse, R17, RZ ;  /* 0x00000011260c7224 */ /* 0x040fe400078e02ff */
[C---:B------:R-:W-:Y:S02]  /*6d40*/  IMAD R5, R38.reuse, R10, RZ ;  /* 0x0000000a26057224 */ /* 0x040fe400078e02ff */
[----:B------:R-:W-:Y:S02]  /*6d50*/  IMAD R17, R38, R22, RZ ;  /* 0x0000001626117224 */ /* 0x000fe400078e02ff */
[----:B------:R-:W-:Y:S02]  /*6d60*/  IMAD R4, R42, R40, R4 ;  /* 0x000000282a047224 */ /* 0x000fe400078e0204 */
[C---:B------:R-:W-:Y:S02]  /*6d70*/  IMAD R22, R38.reuse, R27, RZ ;  /* 0x0000001b26167224 */ /* 0x040fe400078e02ff */
[----:B------:R-:W-:Y:S01]  /*6d80*/  IMAD R27, R38, R32, RZ ;  /* 0x00000020261b7224 */ /* 0x000fe200078e02ff */
[----:B------:R-:W-:Y:S01]  /*6d90*/  SHF.L.U32 R32, R50, 0x8, RZ ;  /* 0x0000000832207819 */ /* 0x000fe200000006ff */
[-C--:B------:R-:W-:Y:S02]  /*6da0*/  IMAD R5, R0, R40.reuse, R5 ;  /* 0x0000002800057224 */ /* 0x080fe400078e0205 */
[----:B------:R-:W-:Y:S01]  /*6db0*/  IMAD.MOV.U32 R0, RZ, RZ, R33 ;  /* 0x000000ffff007224 */ /* 0x000fe200078e0021 */
[----:B------:R-:W-:Y:S01]  /*6dc0*/  SHF.R.S32.HI R32, RZ, 0x18, R32 ;  /* 0x00000018ff207819 */ /* 0x000fe20000011420 */
[-C--:B------:R-:W-:Y:S01]  /*6dd0*/  IMAD R6, R2, R40.reuse, R6 ;  /* 0x0000002802067224 */ /* 0x080fe200078e0206 */
[----:B------:R-:W-:Y:S01]  /*6de0*/  SHF.R.S32.HI R2, RZ, 0x18, R50 ;  /* 0x00000018ff027819 */ /* 0x000fe20000011432 */
[----:B------:R-:W-:Y:S01]  /*6df0*/  IMAD R7, R0, R40, R7 ;  /* 0x0000002800077224 */ /* 0x000fe200078e0207 */
[----:B------:R-:W-:Y:S01]  /*6e00*/  PRMT R0, R51, 0x8880, RZ ;  /* 0x0000888033007816 */ /* 0x000fe200000000ff */
[----:B------:R-:W-:Y:S01]  /*6e10*/  IMAD R9, R38, R14, RZ ;  /* 0x0000000e26097224 */ /* 0x000fe200078e02ff */
[----:B------:R-:W-:Y:S01]  /*6e20*/  I2IP.S8.S32.SAT R6, R6, R5, RZ ;  /* 0x0000000506067239 */ /* 0x000fe200000014ff */
[-C--:B------:R-:W-:Y:S01]  /*6e30*/  IMAD R8, R31, R40.reuse, R8 ;  /* 0x000000281f087224 */ /* 0x080fe200078e0208 */
[C---:B------:R-:W-:Y:S01]  /*6e40*/  SHF.L.U32 R31, R51.reuse, 0x8, RZ ;  /* 0x00000008331f7819 */ /* 0x040fe200000006ff */
[----:B------:R-:W-:Y:S01]  /*6e50*/  IMAD R10, R38, R15, RZ ;  /* 0x0000000f260a7224 */ /* 0x000fe200078e02ff */
[----:B------:R-:W-:Y:S01]  /*6e60*/  I2IP.S8.S32.SAT R57, R4, R3, R6 ;  /* 0x0000000304397239 */ /* 0x000fe20000001406 */
[-C--:B------:R-:W-:Y:S01]  /*6e70*/  IMAD R9, R32, R40.reuse, R9 ;  /* 0x0000002820097224 */ /* 0x080fe200078e0209 */
[----:B------:R-:W-:Y:S01]  /*6e80*/  SHF.R.S32.HI R5, RZ, 0x18, R31 ;  /* 0x00000018ff057819 */ /* 0x000fe2000001141f */
[-C--:B------:R-:W-:Y:S01]  /*6e90*/  IMAD R10, R2, R40.reuse, R10 ;  /* 0x00000028020a7224 */ /* 0x080fe200078e020a */
[----:B------:R-:W-:Y:S01]  /*6ea0*/  SHF.L.U32 R2, R51, 0x10, RZ ;  /* 0x0000001033027819 */ /* 0x000fe200000006ff */
[----:B------:R-:W-:Y:S01]  /*6eb0*/  IMAD R11, R0, R40, R11 ;  /* 0x00000028000b7224 */ /* 0x000fe200078e020b */
[----:B------:R-:W-:Y:S01]  /*6ec0*/  SHF.R.S32.HI R0, RZ, 0x18, R51 ;  /* 0x00000018ff007819 */ /* 0x000fe20000011433 */
[C---:B------:R-:W-:Y:S01]  /*6ed0*/  IMAD R15, R38.reuse, R20, RZ ;  /* 0x00000014260f7224 */ /* 0x040fe200078e02ff */
[----:B------:R-:W-:Y:S01]  /*6ee0*/  SHF.R.S32.HI R2, RZ, 0x18, R2 ;  /* 0x00000018ff027819 */ /* 0x000fe20000011402 */
[C---:B------:R-:W-:Y:S01]  /*6ef0*/  IMAD R14, R38.reuse, R19, RZ ;  /* 0x00000013260e7224 */ /* 0x040fe200078e02ff */
[C---:B------:R-:W-:Y:S01]  /*6f00*/  SHF.L.U32 R4, R45.reuse, 0x10, RZ ;  /* 0x000000102d047819 */ /* 0x040fe200000006ff */
[----:B------:R-:W-:Y:S01]  /*6f10*/  IMAD R19, R38, R24, RZ ;  /* 0x0000001826137224 */ /* 0x000fe200078e02ff */
[----:B------:R-:W-:Y:S01]  /*6f20*/  PRMT R3, R45, 0x8880, RZ ;  /* 0x000088802d037816 */ /* 0x000fe200000000ff */
[-C--:B------:R-:W-:Y:S01]  /*6f30*/  IMAD R12, R2, R40.reuse, R12 ;  /* 0x00000028020c7224 */ /* 0x080fe200078e020c */
[----:B------:R-:W-:Y:S01]  /*6f40*/  PRMT R2, R44, 0x8880, RZ ;  /* 0x000088802c027816 */ /* 0x000fe200000000ff */
[-C--:B------:R-:W-:Y:S01]  /*6f50*/  IMAD R13, R5, R40.reuse, R13 ;  /* 0x00000028050d7224 */ /* 0x080fe200078e020d */
[----:B------:R-:W-:Y:S01]  /*6f60*/  SHF.R.S32.HI R4, RZ, 0x18, R4 ;  /* 0x00000018ff047819 */ /* 0x000fe20000011404 */
[----:B------:R-:W-:Y:S01]  /*6f70*/  IMAD R14, R0, R40, R14 ;  /* 0x00000028000e7224 */ /* 0x000fe200078e020e */
[----:B------:R-:W-:Y:S01]  /*6f80*/  MOV R0, R2 ;  /* 0x0000000200007202 */ /* 0x000fe20000000f00 */
[----:B------:R-:W-:Y:S01]  /*6f90*/  IMAD.U32 R5, R44, 0x10000, RZ ;  /* 0x000100002c057824 */ /* 0x000fe200078e00ff */
[----:B------:R-:W-:Y:S01]  /*6fa0*/  I2IP.S8.S32.SAT R9, R10, R9, RZ ;  /* 0x000000090a097239 */ /* 0x000fe200000014ff */
[----:B------:R-:W-:Y:S01]  /*6fb0*/  IMAD R20, R38, R25, RZ ;  /* 0x0000001926147224 */ /* 0x000fe200078e02ff */
[----:B------:R-:W-:Y:S01]  /*6fc0*/  I2IP.S8.S32.SAT R13, R14, R13, RZ ;  /* 0x0000000d0e0d7239 */ /* 0x000fe200000014ff */
[----:B------:R-:W-:Y:S01]  /*6fd0*/  IMAD R15, R0, R40, R15 ;  /* 0x00000028000f7224 */ /* 0x000fe200078e020f */
[----:B------:R-:W-:Y:S01]  /*6fe0*/  SHF.R.S32.HI R2, RZ, 0x18, R5 ;  /* 0x00000018ff027819 */ /* 0x000fe20000011405 */
[----:B------:R-:W-:Y:S01]  /*6ff0*/  IMAD R24, R38, R29, RZ ;  /* 0x0000001d26187224 */ /* 0x000fe200078e02ff */
[----:B------:R-:W-:Y:S01]  /*7000*/  SHF.L.U32 R0, R44, 0x8, RZ ;  /* 0x000000082c007819 */ /* 0x000fe200000006ff */
[----:B------:R-:W-:Y:S01]  /*7010*/  IMAD R25, R38, R30, RZ ;  /* 0x0000001e26197224 */ /* 0x000fe200078e02ff */
[----:B------:R-:W-:Y:S01]  /*7020*/  I2IP.S8.S32.SAT R58, R8, R7, R9 ;  /* 0x00000007083a7239 */ /* 0x000fe20000001409 */
[----:B------:R-:W-:Y:S01]  /*7030*/  IMAD R16, R2, R40, R16 ;  /* 0x0000002802107224 */ /* 0x000fe200078e0210 */
[----:B------:R-:W-:Y:S01]  /*7040*/  SHF.R.S32.HI R0, RZ, 0x18, R0 ;  /* 0x00000018ff007819 */ /* 0x000fe20000011400 */
[----:B------:R-:W-:Y:S01]  /*7050*/  IMAD R29, R38, R34, RZ ;  /* 0x00000022261d7224 */ /* 0x000fe200078e02ff */
[----:B------:R-:W-:Y:S01]  /*7060*/  SHF.R.S32.HI R2, RZ, 0x18, R44 ;  /* 0x00000018ff027819 */ /* 0x000fe2000001142c */
[----:B------:R-:W-:Y:S01]  /*7070*/  IMAD.SHL.U32 R5, R45, 0x100, RZ ;  /* 0x000001002d057824 */ /* 0x000fe200078e00ff */
[----:B------:R-:W-:Y:S01]  /*7080*/  I2IP.S8.S32.SAT R59, R12, R11, R13 ;  /* 0x0000000b0c3b7239 */ /* 0x000fe2000000140d */
[-C--:B------:R-:W-:Y:S02]  /*7090*/  IMAD R17, R0, R40.reuse, R17 ;  /* 0x0000002800117224 */ /* 0x080fe400078e0211 */
[-C--:B------:R-:W-:Y:S01]  /*70a0*/  IMAD R18, R2, R40.reuse, R18 ;  /* 0x0000002802127224 */ /* 0x080fe200078e0212 */
[----:B------:R-:W-:Y:S01]  /*70b0*/  SHF.R.S32.HI R0, RZ, 0x18, R5 ;  /* 0x00000018ff007819 */ /* 0x000fe20000011405 */
[-C--:B------:R-:W-:Y:S01]  /*70c0*/  IMAD R19, R3, R40.reuse, R19 ;  /* 0x0000002803137224 */ /* 0x080fe200078e0213 */
[----:B------:R-:W-:Y:S01]  /*70d0*/  SHF.R.S32.HI R2, RZ, 0x18, R45 ;  /* 0x00000018ff027819 */ /* 0x000fe2000001142d */
[-C--:B------:R-:W-:Y:S01]  /*70e0*/  IMAD R20, R4, R40.reuse, R20 ;  /* 0x0000002804147224 */ /* 0x080fe200078e0214 */
[----:B------:R-:W-:Y:S01]  /*70f0*/  SHF.L.U32 R4, R46, 0x10, RZ ;  /* 0x000000102e047819 */ /* 0x000fe200000006ff */
[-C--:B------:R-:W-:Y:S01]  /*7100*/  IMAD R21, R0, R40.reuse, R21 ;  /* 0x0000002800157224 */ /* 0x080fe200078e0215 */
[C---:B------:R-:W-:Y:S01]  /*7110*/  PRMT R0, R46.reuse, 0x8880, RZ ;  /* 0x000088802e007816 */ /* 0x040fe200000000ff */
[----:B------:R1:W-:Y:S01]  /*7120*/  STS.128 [R69+UR44+0x4200], R56 ;  /* 0x0042003845007988 */ /* 0x0003e20008000c2c */
[----:B------:R-:W-:Y:S01]  /*7130*/  SHF.L.U32 R3, R46, 0x8, RZ ;  /* 0x000000082e037819 */ /* 0x000fe200000006ff */
[-C--:B------:R-:W-:Y:S01]  /*7140*/  IMAD R22, R2, R40.reuse, R22 ;  /* 0x0000002802167224 */ /* 0x080fe200078e0216 */
[----:B------:R-:W-:Y:S01]  /*7150*/  SHF.R.S32.HI R2, RZ, 0x18, R4 ;  /* 0x00000018ff027819 */ /* 0x000fe20000011404 */
[-C--:B------:R-:W-:Y:S01]  /*7160*/  IMAD R23, R0, R40.reuse, R23 ;  /* 0x0000002800177224 */ /* 0x080fe200078e0217 */
[----:B------:R-:W-:Y:S01]  /*7170*/  SHF.R.S32.HI R3, RZ, 0x18, R3 ;  /* 0x00000018ff037819 */ /* 0x000fe20000011403 */
[----:B------:R-:W-:Y:S01]  /*7180*/  IMAD R30, R38, R35, RZ ;  /* 0x00000023261e7224 */ /* 0x000fe200078e02ff */
[----:B------:R-:W-:Y:S01]  /*7190*/  SHF.R.S32.HI R0, RZ, 0x18, R46 ;  /* 0x00000018ff007819 */ /* 0x000fe2000001142e */
[-C--:B------:R-:W-:Y:S01]  /*71a0*/  IMAD R24, R2, R40.reuse, R24 ;  /* 0x0000002802187224 */ /* 0x080fe200078e0218 */
[----:B------:R-:W-:Y:S01]  /*71b0*/  PRMT R2, R47, 0x8880, RZ ;  /* 0x000088802f027816 */ /* 0x000fe200000000ff */
[-C--:B------:R-:W-:Y:S01]  /*71c0*/  IMAD R25, R3, R40.reuse, R25 ;  /* 0x0000002803197224 */ /* 0x080fe200078e0219 */
[C---:B------:R-:W-:Y:S01]  /*71d0*/  SHF.L.U32 R3, R47.reuse, 0x10, RZ ;  /* 0x000000102f037819 */ /* 0x040fe200000006ff */
[----:B------:R-:W-:Y:S01]  /*71e0*/  IMAD.SHL.U32 R4, R47, 0x100, RZ ;  /* 0x000001002f047824 */ /* 0x000fe200078e00ff */
[----:B------:R-:W-:Y:S01]  /*71f0*/  SHF.R.S32.HI R5, RZ, 0x18, R47 ;  /* 0x00000018ff057819 */ /* 0x000fe2000001142f */
[-C--:B------:R-:W-:Y:S01]  /*7200*/  IMAD R26, R0, R40.reuse, R26 ;  /* 0x00000028001a7224 */ /* 0x080fe200078e021a */
[----:B------:R-:W-:Y:S01]  /*7210*/  SHF.R.S32.HI R3, RZ, 0x18, R3 ;  /* 0x00000018ff037819 */ /* 0x000fe20000011403 */
[-C--:B------:R-:W-:Y:S01]  /*7220*/  IMAD R27, R2, R40.reuse, R27 ;  /* 0x00000028021b7224 */ /* 0x080fe200078e021b */
[----:B------:R-:W-:Y:S02]  /*7230*/  SHF.R.S32.HI R4, RZ, 0x18, R4 ;  /* 0x00000018ff047819 */ /* 0x000fe40000011404 */
[----:B------:R-:W-:Y:S01]  /*7240*/  I2IP.S8.S32.SAT R17, R18, R17, RZ ;  /* 0x0000001112117239 */ /* 0x000fe200000014ff */
[-C--:B------:R-:W-:Y:S01]  /*7250*/  IMAD R28, R3, R40.reuse, R28 ;  /* 0x00000028031c7224 */ /* 0x080fe200078e021c */
[----:B------:R-:W-:Y:S01]  /*7260*/  I2IP.S8.S32.SAT R21, R22, R21, RZ ;  /* 0x0000001516157239 */ /* 0x000fe200000014ff */
[-C--:B------:R-:W-:Y:S01]  /*7270*/  IMAD R29, R4, R40.reuse, R29 ;  /* 0x00000028041d7224 */ /* 0x080fe200078e021d */
[----:B------:R-:W-:Y:S01]  /*7280*/  I2IP.S8.S32.SAT R16, R16, R15, R17 ;  /* 0x0000000f10107239 */ /* 0x000fe20000001411 */
[----:B------:R-:W-:Y:S01]  /*7290*/  IMAD R30, R5, R40, R30 ;  /* 0x00000028051e7224 */ /* 0x000fe200078e021e */
[----:B------:R-:W-:Y:S02]  /*72a0*/  I2IP.S8.S32.SAT R17, R20, R19, R21 ;  /* 0x0000001314117239 */ /* 0x000fe40000001415 */
[----:B------:R-:W-:Y:S02]  /*72b0*/  I2IP.S8.S32.SAT R18, R26, R25, RZ ;  /* 0x000000191a127239 */ /* 0x000fe400000014ff */
[----:B------:R-:W-:Y:S02]  /*72c0*/  I2IP.S8.S32.SAT R19, R30, R29, RZ ;  /* 0x0000001d1e137239 */ /* 0x000fe400000014ff */
[----:B------:R-:W-:Y:S02]  /*72d0*/  I2IP.S8.S32.SAT R18, R24, R23, R18 ;  /* 0x0000001718127239 */ /* 0x000fe40000001412 */
[----:B------:R-:W-:Y:S02]  /*72e0*/  I2IP.S8.S32.SAT R19, R28, R27, R19 ;  /* 0x0000001b1c137239 */ /* 0x000fe40000001413 */
[----:B------:R-:W-:Y:S02]  /*72f0*/  LEA R0, R84, UR44, 0x3 ;  /* 0x0000002c54007c11 */ /* 0x000fe4000f8e18ff */
[----:B------:R-:W-:Y:S01]  /*7300*/  @P6 SHF.L.U32 R2, R83, 0x1f, RZ ;  /* 0x0000001f53026819 */ /* 0x000fe200000006ff */
[----:B------:R1:W-:Y:S01]  /*7310*/  STS.128 [R90+0x4210], R16 ;  /* 0x004210105a007388 */ /* 0x0003e20000000c00 */
[----:B------:R-:W-:Y:S01]  /*7320*/  @!PT LDS RZ, [RZ] ;  /* 0x00000000fffff984 */ /* 0x000fe20000000800 */
[----:B------:R-:W-:Y:S01]  /*7330*/  @!PT LDS RZ, [RZ] ;  /* 0x00000000fffff984 */ /* 0x000fe20000000800 */
[----:B------:R-:W-:Y:S01]  /*7340*/  @!PT LDS RZ, [RZ] ;  /* 0x00000000fffff984 */ /* 0x000fe20000000800 */
[----:B------:R-:W-:Y:S01]  /*7350*/  @!PT LDS RZ, [RZ] ;  /* 0x00000000fffff984 */ /* 0x000fe20000000800 */
[----:B------:R2:W-:Y:S07]  /*7360*/  MEMBAR.ALL.CTA ;  /* 0x0000000000007992 */ /* 0x0005ee0000008000 */
[----:B--2---:R-:W2:Y:S02]  /*7370*/  FENCE.VIEW.ASYNC.S ;  /* 0x00000000000073c6 */ /* 0x004ea40000000000 */
[----:B--2---:R-:W-:Y:S06]  /*7380*/  BAR.SYNC.DEFER_BLOCKING 0x1, 0x80 ;  /* 0x0042000000007b1d */ /* 0x004fec0000010000 */
[----:B------:R-:W-:Y:S05]  /*7390*/  @P0 BRA `(.L_x_113) ;  /* 0x0000000000280947 */ /* 0x000fea0003800000 */
[----:B------:R-:W-:Y:S01]  /*73a0*/  UIADD3 UR4, UPT, UPT, UR44, 0x4200, URZ ;  /* 0x000042002c047890 */ /* 0x000fe2000fffe0ff */
[----:B------:R-:W-:Y:S05]  /*73b0*/  UMOV UR51, UR36 ;  /* 0x0000002400337c82 */ /* 0x000fea0008000000 */
[----:B------:R-:W-:Y:S01]  /*73c0*/  MOV R88, UR4 ;  /* 0x0000000400587c02 */ /* 0x000fe20008000f00 */
[----:B------:R-:W-:Y:S03]  /*73d0*/  UIADD3 UR4, UP0, UPT, UR62, 0x680, URZ ;  /* 0x000006803e047890 */ /* 0x000fe6000ff1e0ff */
[----:B------:R-:W-:Y:S01]  /*73e0*/  R2UR UR48, R88 ;  /* 0x00000000583072ca */ /* 0x000fe200000e0000 */
[----:B------:R-:W-:Y:S11]  /*73f0*/  UIADD3.X UR5, UPT, UPT, URZ, UR63, URZ, UP0, !UPT ;  /* 0x0000003fff057290 */ /* 0x000ff600087fe4ff */
[----:B------:R-:W-:Y:S01]  /*7400*/  @!UPT UIADD3 URZ, UPT, UPT, URZ, URZ, URZ ;  /* 0x000000fffffff290 */ /* 0x000fe2000fffe0ff */
[----:B------:R2:W-:Y:S01]  /*7410*/  UTMASTG.3D [UR48], [UR4] ;  /* 0x00000030040073b5 */ /* 0x0005e20008010000 */
[----:B------:R0:W-:Y:S01]  /*7420*/  UTMACMDFLUSH ;  /* 0x00000000000079b7 */ /* 0x0001e20000000000 */
[----:B--2---:R-:W-:Y:S04]  /*7430*/  DEPBAR.LE SB0, 0x1 ;  /* 0x000080400000791a */ /* 0x004fe80000000000 */
.L_x_113:
[----:B------:R-:W-:Y:S05]  /*7440*/  BSYNC.RECONVERGENT B0 ;  /* 0x0000000000007941 */ /* 0x000fea0003800200 */
.L_x_112:
[----:B------:R-:W-:Y:S06]  /*7450*/  BAR.SYNC.DEFER_BLOCKING 0x1, 0x80 ;  /* 0x0042000000007b1d */ /* 0x000fec0000010000 */
[----:B------:R-:W2:Y:S01]  /*7460*/  @P6 SYNCS.PHASECHK.TRANS64.TRYWAIT P0, [R0+URZ+0xa0], R2 ;  /* 0x0000a002000065a7 */ /* 0x000ea200080011ff */
[----:B------:R-:W-:Y:S01]  /*7470*/  BSSY B1, `(.L_x_114) ;  /* 0x000001f000017945 */ /* 0x000fe20003800000 */
[----:B--2---:R-:W-:Y:S03]  /*7480*/  @P6 SEL R53, RZ, 0x1, !P0 ;  /* 0x00000001ff356807 */ /* 0x004fe60004000000 */
[----:B------:R-:W-:Y:S05]  /*7490*/  @!P6 BRA `(.L_x_115) ;  /* 0x000000000070e947 */ /* 0x000fea0003800000 */
[----:B------:R-:W-:Y:S01]  /*74a0*/  ISETP.NE.AND P1, PT, R54, RZ, PT ;  /* 0x000000ff3600720c */ /* 0x000fe20003f25270 */
[----:B------:R-:W-:Y:S01]  /*74b0*/  BSSY B0, `(.L_x_116) ;  /* 0x0000008000007945 */ /* 0x000fe20003800000 */
[----:B------:R-:W-:Y:S11]  /*74c0*/  ISETP.NE.AND P0, PT, R53, RZ, PT ;  /* 0x000000ff3500720c */ /* 0x000ff60003f05270 */
[----:B------:R-:W-:Y:S04]  /*74d0*/  @P1 IMAD R4, R84, 0x1000, R60 ;  /* 0x0000100054041824 */ /* 0x000fe800078e023c */
[----:B------:R-:W-:Y:S01]  /*74e0*/  @P1 IMAD.IADD R3, R55, 0x1, R4 ;  /* 0x0000000137031824 */ /* 0x000fe200078e0204 */
[----:B------:R-:W-:Y:S06]  /*74f0*/  @P0 BRA `(.L_x_117) ;  /* 0x00000000000c0947 */ /* 0x000fec0003800000 */
[----:B------:R-:W-:Y:S04]  /*7500*/  SHF.L.U32 R2, R83, 0x1f, RZ ;  /* 0x0000001f53027819 */ /* 0x000fe800000006ff */
[----:B------:R-:W2:Y:S02]  /*7510*/  SYNCS.PHASECHK.TRANS64.TRYWAIT P0, [R0+URZ+0xa0], R2 ;  /* 0x0000a002000075a7 */ /* 0x000ea400080011ff */
[----:B--2---:R-:W-:Y:S05]  /*7520*/  @!P0 BRA `(.L_x_118) ;  /* 0x00000034006c8947 */ /* 0x004fea0003800000 */
.L_x_117:
[----:B------:R-:W-:Y:S05]  /*7530*/  BSYNC B0 ;  /* 0x0000000000007941 */ /* 0x000fea0003800000 */
.L_x_116:
[----:B------:R-:W-:Y:S01]  /*7540*/  ISETP.NE.AND P0, PT, R54, RZ, PT ;  /* 0x000000ff3600720c */ /* 0x000fe20003f05270 */
[----:B--2---:R-:W-:Y:S02]  /*7550*/  VIADD R2, R0, 0xc0 ;  /* 0x000000c000027836 */ /* 0x004fe40000000000 */
[----:B------:R-:W-:Y:S02]  /*7560*/  IMAD.U32 R0, RZ, RZ, UR45 ;  /* 0x0000002dff007e24 */ /* 0x000fe4000f8e00ff */
[----:B------:R-:W-:Y:S03]  /*7570*/  VIADD R84, R84, 0x1 ;  /* 0x0000000154547836 */ /* 0x000fe60000000000 */
[----:B------:R-:W-:Y:S05]  /*7580*/  PRMT R0, R0, 0x654, R2 ;  /* 0x0000065400007816 */ /* 0x000fea0000000002 */
[----:B------:R2:W3:Y:S04]  /*7590*/  @P0 LDS.128 R48, [R4+0x200] ;  /* 0x0002000004300984 */ /* 0x0004e80000000c00 */
[----:B------:R2:W4:Y:S01]  /*75a0*/  @P0 LDS.128 R44, [R3+0x210] ;  /* 0x00021000032c0984 */ /* 0x0005220000000c00 */
        /* <DEDUP_REMOVED lines=10> */
[----:B--23--:R-:W-:Y:S02]  /*7650*/  LOP3.LUT R83, R83, R0, RZ, 0x3c, !PT ;  /* 0x0000000053537212 */ /* 0x00cfe400078e3cff */
.L_x_115:
[----:B------:R-:W-:Y:S05]  /*7660*/  BSYNC B1 ;  /* 0x0000000000017941 */ /* 0x000fea0003800000 */
.L_x_114:
[----:B------:R-:W-:Y:S05]  /*7670*/  VIADD R0, R39, 0x40 ;  /* 0x0000004027007836 */ /* 0x000fea0000000000 */
[----:B------:R-:W-:Y:S04]  /*7680*/  SHF.R.U32.HI R0, RZ, 0x15, R0 ;  /* 0x00000015ff007819 */ /* 0x000fe80000011600 */
[----:B------:R-:W-:Y:S11]  /*7690*/  LOP3.LUT P0, RZ, R0, 0x3, R79, 0x48, !PT ;  /* 0x0000000300ff7812 */ /* 0x000ff6000780484f */
[----:B------:R-:W-:Y:S02]  /*76a0*/  @!UPT UIADD3 URZ, UPT, UPT, URZ, URZ, URZ ;  /* 0x000000fffffff290 */ /* 0x000fe4000fffe0ff */
[----:B------:R-:W-:Y:S05]  /*76b0*/  @!P0 BRA `(.L_x_119) ;  /* 0x0000000000408947 */ /* 0x000fea0003800000 */
[----:B------:R-:W2:Y:S01]  /*76c0*/  LDCU.64 UR8, c[0x4][0x78] ;  /* 0x01000f00ff0877ac */ /* 0x000ea20008000a00 */
[----:B------:R-:W-:Y:S01]  /*76d0*/  MOV R3, 0x0 ;  /* 0x0000000000037802 */ /* 0x000fe20000000f00 */
[----:B------:R-:W-:Y:S02]  /*76e0*/  HFMA2 R12, -RZ, RZ, 0, 5.9604644775390625e-08 ;  /* 0x00000001ff0c7431 */ /* 0x000fe400000001ff */
[----:B------:R-:W-:Y:S02]  /*76f0*/  IMAD.MOV.U32 R8, RZ, RZ, 0x192 ;  /* 0x00000192ff087424 */ /* 0x000fe400078e00ff */
[----:B------:R-:W-:Y:S01]  /*7700*/  IMAD.MOV.U32 R13, RZ, RZ, RZ ;  /* 0x000000ffff0d7224 */ /* 0x000fe200078e00ff */
[----:B------:R-:W3:Y:S01]  /*7710*/  LDCU.64 UR6, c[0x4][0x80] ;  /* 0x01001000ff0677ac */ /* 0x000ee20008000a00 */
[----:B------:R-:W1:Y:S01]  /*7720*/  LDC.64 R2, c[0x4][R3] ;  /* 0x0100000003027b82 */ /* 0x000e620000000a00 */
[----:B------:R-:W5:Y:S01]  /*7730*/  LDCU.64 UR4, c[0x4][0x18] ;  /* 0x01000300ff0477ac */ /* 0x000f620008000a00 */
[----:B--2---:R-:W-:Y:S01]  /*7740*/  MOV R5, UR9 ;  /* 0x0000000900057c02 */ /* 0x004fe20008000f00 */
[----:B------:R-:W-:Y:S01]  /*7750*/  IMAD.U32 R4, RZ, RZ, UR8 ;  /* 0x00000008ff047e24 */ /* 0x000fe2000f8e00ff */
[----:B---3--:R-:W-:Y:S01]  /*7760*/  MOV R7, UR7 ;  /* 0x0000000700077c02 */ /* 0x008fe20008000f00 */
[----:B------:R-:W-:Y:S01]  /*7770*/  IMAD.U32 R6, RZ, RZ, UR6 ;  /* 0x00000006ff067e24 */ /* 0x000fe2000f8e00ff */
[----:B-----5:R-:W-:Y:S01]  /*7780*/  MOV R11, UR5 ;  /* 0x00000005000b7c02 */ /* 0x020fe20008000f00 */
[----:B------:R-:W-:Y:S02]  /*7790*/  IMAD.U32 R10, RZ, RZ, UR4 ;  /* 0x00000004ff0a7e24 */ /* 0x000fe4000f8e00ff */
[----:B------:R-:W-:Y:S07]  /*77a0*/  LEPC R20, `(.L_x_119) ;  /* 0x000000001014794e */ /* 0x000fee0000000000 */
[----:B-1--4-:R-:W-:Y:S05]  /*77b0*/  CALL.ABS.NOINC R2 ;  /* 0x0000000002007343 */ /* 0x012fea0003c00000 */
.L_x_119:
[C---:B------:R-:W-:Y:S01]  /*77c0*/  SHF.L.U32 R2, R48.reuse, 0x10, RZ ;  /* 0x0000001030027819 */ /* 0x040fe200000006ff */
[----:B------:R-:W-:Y:S05]  /*77d0*/  WARPSYNC.ALL ;  /* 0x0000000000007948 */ /* 0x000fea0003800000 */
[----:B------:R-:W-:Y:S01]  /*77e0*/  R2UR UR4, R39 ;  /* 0x00000000270472ca */ /* 0x000fe200000e0000 */
[----:B------:R-:W-:Y:S01]  /*77f0*/  BSSY.RECONVERGENT B0, `(.L_x_120) ;  /* 0x0000099000007945 */ /* 0x000fe20003800200 */
[C---:B------:R-:W-:Y:S02]  /*7800*/  PRMT R3, R48.reuse, 0x8880, RZ ;  /* 0x0000888030037816 */ /* 0x040fe400000000ff */
[----:B------:R-:W-:Y:S02]  /*7810*/  SHF.L.U32 R41, R48, 0x8, RZ ;  /* 0x0000000830297819 */ /* 0x000fe400000006ff */
[C---:B------:R-:W-:Y:S02]  /*7820*/  SHF.L.U32 R42, R49.reuse, 0x10, RZ ;  /* 0x00000010312a7819 */ /* 0x040fe400000006ff */
[----:B------:R-:W-:Y:S02]  /*7830*/  SHF.L.U32 R43, R49, 0x8, RZ ;  /* 0x00000008312b7819 */ /* 0x000fe400000006ff */
[----:B------:R-:W-:Y:S02]  /*7840*/  SHF.R.S32.HI R42, RZ, 0x18, R42 ;  /* 0x00000018ff2a7819 */ /* 0x000fe4000001142a */
[----:B------:R-:W-:Y:S01]  /*7850*/  SHF.R.S32.HI R43, RZ, 0x18, R43 ;  /* 0x00000018ff2b7819 */ /* 0x000fe2000001142b */
[----:B-1----:R-:W-:Y:S01]  /*7860*/  LDTM.16dp32bit_t0_t15.x32 R4, tmem[UR4+0x40] ;  /* 0x00004004000479ee */ /* 0x002fe20008a80000 */
[----:B------:R-:W1:Y:S01]  /*7870*/  LDTM.16dp32bit_t16_t31.x32 R4, tmem[UR4+0x60] ;  /* 0x00006004000479ee */ /* 0x000e620008aa0000 */
[----:B------:R-:W-:Y:S02]  /*7880*/  ISETP.NE.AND P0, PT, R89, RZ, PT ;  /* 0x000000ff5900720c */ /* 0x000fe40003f05270 */
[----:B------:R-:W-:Y:S01]  /*7890*/  ISETP.NE.AND P6, PT, R61, RZ, PT ;  /* 0x000000ff3d00720c */ /* 0x000fe20003fc5270 */
[C---:B-1----:R-:W-:Y:S01]  /*78a0*/  IMAD R0, R38.reuse, R4, RZ ;  /* 0x0000000426007224 */ /* 0x042fe200078e02ff */
        /* <DEDUP_REMOVED lines=14> */
[----:B------:R-:W-:Y:S01]  /*7990*/  IMAD R5, R38, R9, RZ ;  /* 0x0000000926057224 */ /* 0x000fe200078e02ff */
[----:B------:R-:W-:Y:S01]  /*79a0*/  PRMT R7, R50, 0x8880, RZ ;  /* 0x0000888032077816 */ /* 0x000fe200000000ff */
[----:B------:R-:W-:Y:S01]  /*79b0*/  IMAD R12, R38, R16, RZ ;  /* 0x00000010260c7224 */ /* 0x000fe200078e02ff */
[----:B------:R-:W-:Y:S01]  /*79c0*/  I2IP.S8.S32.SAT R56, R2, R0, R56 ;  /* 0x0000000002387239 */ /* 0x000fe20000001438 */
[C---:B------:R-:W-:Y:S01]  /*79d0*/  IMAD R9, R38.reuse, R13, RZ ;  /* 0x0000000d26097224 */ /* 0x040fe200078e02ff */
[----:B------:R-:W-:Y:S01]  /*79e0*/  SHF.R.S32.HI R3, RZ, 0x18, R49 ;  /* 0x00000018ff037819 */ /* 0x000fe20000011431 */
[----:B------:R-:W-:Y:S01]  /*79f0*/  IMAD R16, R38, R20, RZ ;  /* 0x0000001426107224 */ /* 0x000fe200078e02ff */
[----:B----4-:R-:W-:Y:S01]  /*7a00*/  SHF.L.U32 R0, R44, 0x10, RZ ;  /* 0x000000102c007819 */ /* 0x010fe200000006ff */
[----:B------:R-:W-:Y:S01]  /*7a10*/  IMAD R13, R38, R17, RZ ;  /* 0x00000011260d7224 */ /* 0x000fe200078e02ff */
[----:B------:R-:W-:Y:S01]  /*7a20*/  SHF.L.U32 R2, R44, 0x8, RZ ;  /* 0x000000082c027819 */ /* 0x000fe200000006ff */
[C---:B------:R-:W-:Y:S01]  /*7a30*/  IMAD R20, R38.reuse, R24, RZ ;  /* 0x0000001826147224 */ /* 0x040fe200078e02ff */
[----:B------:R-:W-:Y:S01]  /*7a40*/  SHF.R.S32.HI R0, RZ, 0x18, R0 ;  /* 0x00000018ff007819 */ /* 0x000fe20000011400 */
[C---:B------:R-:W-:Y:S01]  /*7a50*/  IMAD R17, R38.reuse, R21, RZ ;  /* 0x0000001526117224 */ /* 0x040fe200078e02ff */
[----:B------:R-:W-:Y:S01]  /*7a60*/  SHF.R.S32.HI R2, RZ, 0x18, R2 ;  /* 0x00000018ff027819 */ /* 0x000fe20000011402 */
[C---:B------:R-:W-:Y:S02]  /*7a70*/  IMAD R24, R38.reuse, R28, RZ ;  /* 0x0000001c26187224 */ /* 0x040fe400078e02ff */
[C---:B------:R-:W-:Y:S02]  /*7a80*/  IMAD R6, R38.reuse, R10, RZ ;  /* 0x0000000a26067224 */ /* 0x040fe400078e02ff */
[C---:B------:R-:W-:Y:S02]  /*7a90*/  IMAD R21, R38.reuse, R25, RZ ;  /* 0x0000001926157224 */ /* 0x040fe400078e02ff */
[----:B------:R-:W-:Y:S01]  /*7aa0*/  IMAD R28, R38, R32, RZ ;  /* 0x00000020261c7224 */ /* 0x000fe200078e02ff */
[----:B------:R-:W-:Y:S01]  /*7ab0*/  SHF.L.U32 R32, R50, 0x10, RZ ;  /* 0x0000001032207819 */ /* 0x000fe200000006ff */
[-C--:B------:R-:W-:Y:S02]  /*7ac0*/  IMAD R4, R41, R40.reuse, R4 ;  /* 0x0000002829047224 */ /* 0x080fe400078e0204 */
[----:B------:R-:W-:Y:S01]  /*7ad0*/  IMAD R25, R38, R29, RZ ;  /* 0x0000001d26197224 */ /* 0x000fe200078e02ff */
[----:B------:R-:W-:Y:S01]  /*7ae0*/  SHF.R.S32.HI R32, RZ, 0x18, R32 ;  /* 0x00000018ff207819 */ /* 0x000fe20000011420 */
[----:B------:R-:W-:Y:S02]  /*7af0*/  IMAD R5, R42, R40, R5 ;  /* 0x000000282a057224 */ /* 0x000fe400078e0205 */
[----:B------:R-:W-:Y:S01]  /*7b00*/  IMAD R29, R38, R33, RZ ;  /* 0x00000021261d7224 */ /* 0x000fe200078e02ff */
[----:B------:R-:W-:Y:S01]  /*7b10*/  SHF.L.U32 R33, R50, 0x8, RZ ;  /* 0x0000000832217819 */ /* 0x000fe200000006ff */
[C---:B------:R-:W-:Y:S02]  /*7b20*/  IMAD R11, R38.reuse, R11, RZ ;  /* 0x0000000b260b7224 */ /* 0x040fe400078e02ff */
[C---:B------:R-:W-:Y:S01]  /*7b30*/  IMAD R10, R38.reuse, R14, RZ ;  /* 0x0000000e260a7224 */ /* 0x040fe200078e02ff */
[----:B------:R-:W-:Y:S01]  /*7b40*/  SHF.R.S32.HI R33, RZ, 0x18, R33 ;  /* 0x00000018ff217819 */ /* 0x000fe20000011421 */
[----:B------:R-:W-:Y:S02]  /*7b50*/  IMAD R6, R43, R40, R6 ;  /* 0x000000282b067224 */ /* 0x000fe400078e0206 */
[C---:B------:R-:W-:Y:S02]  /*7b60*/  IMAD R14, R38.reuse, R18, RZ ;  /* 0x00000012260e7224 */ /* 0x040fe400078e02ff */
[C---:B------:R-:W-:Y:S02]  /*7b70*/  IMAD R18, R38.reuse, R22, RZ ;  /* 0x0000001626127224 */ /* 0x040fe400078e02ff */
[----:B------:R-:W-:Y:S01]  /*7b80*/  IMAD R11, R3, R40, R11 ;  /* 0x00000028030b7224 */ /* 0x000fe200078e020b */
[----:B------:R-:W-:Y:S01]  /*7b90*/  PRMT R3, R51, 0x8880, RZ ;  /* 0x0000888033037816 */ /* 0x000fe200000000ff */
[C---:B------:R-:W-:Y:S02]  /*7ba0*/  IMAD R22, R38.reuse, R26, RZ ;  /* 0x0000001a26167224 */ /* 0x040fe400078e02ff */
[C---:B------:R-:W-:Y:S01]  /*7bb0*/  IMAD R26, R38.reuse, R30, RZ ;  /* 0x0000001e261a7224 */ /* 0x040fe200078e02ff */
[----:B------:R-:W-:Y:S01]  /*7bc0*/  I2IP.S8.S32.SAT R11, R11, R6, RZ ;  /* 0x000000060b0b7239 */ /* 0x000fe200000014ff */
[----:B------:R-:W-:Y:S01]  /*7bd0*/  IMAD R8, R7, R40, R8 ;  /* 0x0000002807087224 */ /* 0x000fe200078e0208 */
[----:B------:R-:W-:Y:S01]  /*7be0*/  SHF.L.U32 R6, R51, 0x10, RZ ;  /* 0x0000001033067819 */ /* 0x000fe200000006ff */
[----:B------:R-:W-:Y:S01]  /*7bf0*/  IMAD R30, R38, R34, RZ ;  /* 0x00000022261e7224 */ /* 0x000fe200078e02ff */
[----:B------:R-:W-:Y:S01]  /*7c00*/  SHF.R.S32.HI R34, RZ, 0x18, R50 ;  /* 0x00000018ff227819 */ /* 0x000fe20000011432 */
[----:B------:R-:W-:Y:S01]  /*7c10*/  IMAD R9, R32, R40, R9 ;  /* 0x0000002820097224 */ /* 0x000fe200078e0209 */
[----:B------:R-:W-:Y:S01]  /*7c20*/  SHF.R.S32.HI R6, RZ, 0x18, R6 ;  /* 0x00000018ff067819 */ /* 0x000fe20000011406 */
[----:B------:R-:W-:Y:S01]  /*7c30*/  IMAD R15, R38, R15, RZ ;  /* 0x0000000f260f7224 */ /* 0x000fe200078e02ff */
[----:B------:R-:W-:Y:S01]  /*7c40*/  I2IP.S8.S32.SAT R57, R5, R4, R11 ;  /* 0x0000000405397239 */ /* 0x000fe2000000140b */
[-C--:B------:R-:W-:Y:S01]  /*7c50*/  IMAD R10, R33, R40.reuse, R10 ;  /* 0x00000028210a7224 */ /* 0x080fe200078e020a */
[----:B------:R-:W-:Y:S01]  /*7c60*/  SHF.L.U32 R5, R45, 0x10, RZ ;  /* 0x000000102d057819 */ /* 0x000fe200000006ff */
[----:B------:R-:W-:Y:S01]  /*7c70*/  IMAD.SHL.U32 R7, R51, 0x100, RZ ;  /* 0x0000010033077824 */ /* 0x000fe200078e00ff */
[----:B------:R-:W-:Y:S01]  /*7c80*/  PRMT R4, R45, 0x8880, RZ ;  /* 0x000088802d047816 */ /* 0x000fe200000000ff */
[-C--:B------:R-:W-:Y:S01]  /*7c90*/  IMAD R15, R34, R40.reuse, R15 ;  /* 0x00000028220f7224 */ /* 0x080fe200078e020f */
[----:B------:R-:W-:Y:S01]  /*7ca0*/  SHF.R.S32.HI R5, RZ, 0x18, R5 ;  /* 0x00000018ff057819 */ /* 0x000fe20000011405 */
[-C--:B------:R-:W-:Y:S01]  /*7cb0*/  IMAD R12, R3, R40.reuse, R12 ;  /* 0x00000028030c7224 */ /* 0x080fe200078e020c */
[----:B------:R-:W-:Y:S01]  /*7cc0*/  SHF.R.S32.HI R7, RZ, 0x18, R7 ;  /* 0x00000018ff077819 */ /* 0x000fe20000011407 */
[----:B------:R-:W-:Y:S01]  /*7cd0*/  IMAD R13, R6, R40, R13 ;  /* 0x00000028060d7224 */ /* 0x000fe200078e020d */
[----:B------:R-:W-:Y:S01]  /*7ce0*/  I2IP.S8.S32.SAT R15, R15, R10, RZ ;  /* 0x0000000a0f0f7239 */ /* 0x000fe200000014ff */
[----:B------:R-:W-:Y:S01]  /*7cf0*/  IMAD R19, R38, R19, RZ ;  /* 0x0000001326137224 */ /* 0x000fe200078e02ff */
[----:B------:R-:W-:Y:S01]  /*7d00*/  SHF.R.S32.HI R10, RZ, 0x18, R51 ;  /* 0x00000018ff0a7819 */ /* 0x000fe20000011433 */
[----:B------:R-:W-:Y:S01]  /*7d10*/  IMAD R14, R7, R40, R14 ;  /* 0x00000028070e7224 */ /* 0x000fe200078e020e */
[----:B------:R-:W-:Y:S01]  /*7d20*/  PRMT R3, R44, 0x8880, RZ ;  /* 0x000088802c037816 */ /* 0x000fe200000000ff */
[----:B------:R-:W-:Y:S01]  /*7d30*/  IMAD R23, R38, R23, RZ ;  /* 0x0000001726177224 */ /* 0x000fe200078e02ff */
[----:B------:R-:W-:Y:S01]  /*7d40*/  I2IP.S8.S32.SAT R58, R9, R8, R15 ;  /* 0x00000008093a7239 */ /* 0x000fe2000000140f */
[-C--:B------:R-:W-:Y:S02]  /*7d50*/  IMAD R19, R10, R40.reuse, R19 ;  /* 0x000000280a137224 */ /* 0x080fe400078e0213 */
[-C--:B------:R-:W-:Y:S01]  /*7d60*/  IMAD R16, R3, R40.reuse, R16 ;  /* 0x0000002803107224 */ /* 0x080fe200078e0210 */
[----:B------:R-:W-:Y:S01]  /*7d70*/  SHF.R.S32.HI R3, RZ, 0x18, R44 ;  /* 0x00000018ff037819 */ /* 0x000fe2000001142c */
[----:B------:R-:W-:Y:S01]  /*7d80*/  IMAD R17, R0, R40, R17 ;  /* 0x0000002800117224 */ /* 0x000fe200078e0211 */
[----:B------:R-:W-:Y:S01]  /*7d90*/  I2IP.S8.S32.SAT R14, R19, R14, RZ ;  /* 0x0000000e130e7239 */ /* 0x000fe200000014ff */
[----:B------:R-:W-:Y:S02]  /*7da0*/  IMAD.SHL.U32 R0, R45, 0x100, RZ ;  /* 0x000001002d007824 */ /* 0x000fe400078e00ff */
[-C--:B------:R-:W-:Y:S01]  /*7db0*/  IMAD R18, R2, R40.reuse, R18 ;  /* 0x0000002802127224 */ /* 0x080fe200078e0212 */
[----:B------:R-:W-:Y:S01]  /*7dc0*/  SHF.R.S32.HI R2, RZ, 0x18, R45 ;  /* 0x00000018ff027819 */ /* 0x000fe2000001142d */
[-C--:B------:R-:W-:Y:S01]  /*7dd0*/  IMAD R23, R3, R40.reuse, R23 ;  /* 0x0000002803177224 */ /* 0x080fe200078e0217 */
[----:B------:R-:W-:Y:S01]  /*7de0*/  SHF.R.S32.HI R0, RZ, 0x18, R0 ;  /* 0x00000018ff007819 */ /* 0x000fe20000011400 */
[-C--:B------:R-:W-:Y:S01]  /*7df0*/  IMAD R20, R4, R40.reuse, R20 ;  /* 0x0000002804147224 */ /* 0x080fe200078e0214 */
[C---:B------:R-:W-:Y:S01]  /*7e00*/  SHF.L.U32 R4, R46.reuse, 0x10, RZ ;  /* 0x000000102e047819 */ /* 0x040fe200000006ff */
[-C--:B------:R-:W-:Y:S01]  /*7e10*/  IMAD R21, R5, R40.reuse, R21 ;  /* 0x0000002805157224 */ /* 0x080fe200078e0215 */
[----:B------:R-:W-:Y:S01]  /*7e20*/  PRMT R3, R46, 0x8880, RZ ;  /* 0x000088802e037816 */ /* 0x000fe200000000ff */
[----:B------:R-:W-:Y:S01]  /*7e30*/  IMAD R27, R38, R27, RZ ;  /* 0x0000001b261b7224 */ /* 0x000fe200078e02ff */
[----:B------:R-:W-:Y:S01]  /*7e40*/  SHF.L.U32 R5, R46, 0x8, RZ ;  /* 0x000000082e057819 */ /* 0x000fe200000006ff */
[-C--:B------:R-:W-:Y:S01]  /*7e50*/  IMAD R22, R0, R40.reuse, R22 ;  /* 0x0000002800167224 */ /* 0x080fe200078e0216 */
[----:B------:R-:W-:Y:S01]  /*7e60*/  SHF.R.S32.HI R4, RZ, 0x18, R4 ;  /* 0x00000018ff047819 */ /* 0x000fe20000011404 */
[-C--:B------:R-:W-:Y:S01]  /*7e70*/  IMAD R27, R2, R40.reuse, R27 ;  /* 0x00000028021b7224 */ /* 0x080fe200078e021b */
[----:B------:R-:W-:Y:S01]  /*7e80*/  SHF.R.S32.HI R5, RZ, 0x18, R5 ;  /* 0x00000018ff057819 */ /* 0x000fe20000011405 */
[-C--:B------:R-:W-:Y:S01]  /*7e90*/  IMAD R24, R3, R40.reuse, R24 ;  /* 0x0000002803187224 */ /* 0x080fe200078e0218 */
[C---:B------:R-:W-:Y:S01]  /*7ea0*/  SHF.L.U32 R3, R47.reuse, 0x10, RZ ;  /* 0x000000102f037819 */ /* 0x040fe200000006ff */
[-C--:B------:R-:W-:Y:S01]  /*7eb0*/  IMAD R25, R4, R40.reuse, R25 ;  /* 0x0000002804197224 */ /* 0x080fe200078e0219 */
[----:B------:R-:W-:Y:S01]  /*7ec0*/  SHF.R.S32.HI R0, RZ, 0x18, R46 ;  /* 0x00000018ff007819 */ /* 0x000fe2000001142e */
[----:B------:R-:W-:Y:S01]  /*7ed0*/  IMAD R31, R38, R31, RZ ;  /* 0x0000001f261f7224 */ /* 0x000fe200078e02ff */
[----:B------:R-:W-:Y:S01]  /*7ee0*/  PRMT R2, R47, 0x8880, RZ ;  /* 0x000088802f027816 */ /* 0x000fe200000000ff */
[-C--:B------:R-:W-:Y:S01]  /*7ef0*/  IMAD R26, R5, R40.reuse, R26 ;  /* 0x00000028051a7224 */ /* 0x080fe200078e021a */
[----:B------:R-:W-:Y:S01]  /*7f00*/  SHF.L.U32 R4, R47, 0x8, RZ ;  /* 0x000000082f047819 */ /* 0x000fe200000006ff */
[-C--:B------:R-:W-:Y:S01]  /*7f10*/  IMAD R31, R0, R40.reuse, R31 ;  /* 0x00000028001f7224 */ /* 0x080fe200078e021f */
[----:B------:R-:W-:Y:S01]  /*7f20*/  SHF.R.S32.HI R3, RZ, 0x18, R3 ;  /* 0x00000018ff037819 */ /* 0x000fe20000011403 */
[-C--:B------:R-:W-:Y:S01]  /*7f30*/  IMAD R28, R2, R40.reuse, R28 ;  /* 0x00000028021c7224 */ /* 0x080fe200078e021c */
[----:B------:R-:W-:Y:S01]  /*7f40*/  SHF.R.S32.HI R4, RZ, 0x18, R4 ;  /* 0x00000018ff047819 */ /* 0x000fe20000011404 */
[----:B------:R-:W-:Y:S01]  /*7f50*/  IMAD R35, R38, R35, RZ ;  /* 0x0000002326237224 */ /* 0x000fe200078e02ff */
[----:B------:R-:W-:Y:S01]  /*7f60*/  SHF.R.S32.HI R5, RZ, 0x18, R47 ;  /* 0x00000018ff057819 */ /* 0x000fe2000001142f */
[----:B------:R-:W-:Y:S01]  /*7f70*/  IMAD R29, R3, R40, R29 ;  /* 0x00000028031d7224 */ /* 0x000fe200078e021d */
[----:B------:R-:W-:Y:S01]  /*7f80*/  I2IP.S8.S32.SAT R59, R13, R12, R14 ;  /* 0x0000000c0d3b7239 */ /* 0x000fe2000000140e */
[----:B------:R-:W-:Y:S01]  /*7f90*/  IMAD R30, R4, R40, R30 ;  /* 0x00000028041e7224 */ /* 0x000fe200078e021e */
[----:B------:R-:W-:Y:S01]  /*7fa0*/  I2IP.S8.S32.SAT R18, R23, R18, RZ ;  /* 0x0000001217127239 */ /* 0x000fe200000014ff */
[----:B------:R-:W-:Y:S01]  /*7fb0*/  IMAD R35, R5, R40, R35 ;  /* 0x0000002805237224 */ /* 0x000fe200078e0223 */
[----:B------:R-:W-:Y:S01]  /*7fc0*/  I2IP.S8.S32.SAT R22, R27, R22, RZ ;  /* 0x000000161b167239 */ /* 0x000fe200000014ff */
[----:B------:R1:W-:Y:S01]  /*7fd0*/  STS.128 [R69+UR44+0x5200], R56 ;  /* 0x0052003845007988 */ /* 0x0003e20008000c2c */
[----:B------:R-:W-:Y:S02]  /*7fe0*/  I2IP.S8.S32.SAT R26, R31, R26, RZ ;  /* 0x0000001a1f1a7239 */ /* 0x000fe400000014ff */
[----:B------:R-:W-:Y:S02]  /*7ff0*/  I2IP.S8.S32.SAT R19, R35, R30, RZ ;  /* 0x0000001e23137239 */ /* 0x000fe400000014ff */
[----:B------:R-:W-:Y:S02]  /*8000*/  I2IP.S8.S32.SAT R16, R17, R16, R18 ;  /* 0x0000001011107239 */ /* 0x000fe40000001412 */
[----:B------:R-:W-:Y:S02]  /*8010*/  I2IP.S8.S32.SAT R17, R21, R20, R22 ;  /* 0x0000001415117239 */ /* 0x000fe40000001416 */
        /* <DEDUP_REMOVED lines=13> */
[----:B------:R-:W-:Y:S02]  /*80f0*/  UIADD3 UR4, UP0, UPT, UR62, 0x680, URZ ;  /* 0x000006803e047890 */ /* 0x000fe4000ff1e0ff */
[----:B------:R-:W-:Y:S02]  /*8100*/  UIADD3 UR9, UPT, UPT, UR49, 0x40, URZ ;  /* 0x0000004031097890 */ /* 0x000fe4000fffe0ff */
[----:B------:R-:W-:Y:S02]  /*8110*/  UIADD3 UR8, UPT, UPT, UR44, 0x5200, URZ ;  /* 0x000052002c087890 */ /* 0x000fe4000fffe0ff */
[----:B------:R-:W-:Y:S01]  /*8120*/  UIADD3.X UR5, UPT, UPT, URZ, UR63, URZ, UP0, !UPT ;  /* 0x0000003fff057290 */ /* 0x000fe200087fe4ff */
[----:B------:R-:W-:Y:S01]  /*8130*/  UMOV UR10, UR50 ;  /* 0x00000032000a7c82 */ /* 0x000fe20008000000 */
[----:B------:R-:W-:Y:S07]  /*8140*/  UMOV UR11, UR36 ;  /* 0x00000024000b7c82 */ /* 0x000fee0008000000 */
[----:B------:R2:W-:Y:S01]  /*8150*/  UTMASTG.3D [UR8], [UR4] ;  /* 0x00000008040073b5 */ /* 0x0005e20008010000 */
[----:B------:R0:W-:Y:S01]  /*8160*/  UTMACMDFLUSH ;  /* 0x00000000000079b7 */ /* 0x0001e20000000000 */
[----:B--2---:R-:W-:Y:S04]  /*8170*/  DEPBAR.LE SB0, 0x1 ;  /* 0x000080400000791a */ /* 0x004fe80000000000 */
.L_x_121:
[----:B------:R-:W-:Y:S05]  /*8180*/  BSYNC.RECONVERGENT B0 ;  /* 0x0000000000007941 */ /* 0x000fea0003800200 */
.L_x_120:
        /* <DEDUP_REMOVED lines=14> */
.L_x_125:
[----:B------:R-:W-:Y:S05]  /*8270*/  BSYNC B0 ;  /* 0x0000000000007941 */ /* 0x000fea0003800000 */
.L_x_124:
[----:B------:R-:W-:Y:S01]  /*8280*/  ISETP.NE.AND P0, PT, R54, RZ, PT ;  /* 0x000000ff3600720c */ /* 0x000fe20003f05270 */
[----:B------:R-:W-:Y:S11]  /*8290*/  VIADD R84, R84, 0x1 ;  /* 0x0000000154547836 */ /* 0x000ff60000000000 */
[----:B------:R-:W-:Y:S01]  /*82a0*/  @!UPT UIADD3 URZ, UPT, UPT, URZ, URZ, URZ ;  /* 0x000000fffffff290 */ /* 0x000fe2000fffe0ff */
[----:B------:R3:W4:Y:S04]  /*82b0*/  @P0 LDS.128 R44, [R2+0x210] ;  /* 0x00021000022c0984 */ /* 0x0007280000000c00 */
        /* <DEDUP_REMOVED lines=9> */
[----:B---3--:R-:W-:Y:S02]  /*8350*/  VIADD R2, R0, 0xc0 ;  /* 0x000000c000027836 */ /* 0x008fe40000000000 */
[----:B--2---:R-:W-:Y:S05]  /*8360*/  IMAD.U32 R0, RZ, RZ, UR45 ;  /* 0x0000002dff007e24 */ /* 0x004fea000f8e00ff */
[----:B------:R-:W-:Y:S04]  /*8370*/  PRMT R0, R0, 0x654, R2 ;  /* 0x0000065400007816 */ /* 0x000fe80000000002 */
[----:B-----5:R2:W-:Y:S02]  /*8380*/  SYNCS.ARRIVE.TRANS64.RED.A1T0 RZ, [R0+URZ], RZ ;  /* 0x000000ff00ff79a7 */ /* 0x0205e400081004ff */
[----:B--2---:R-:W-:Y:S04]  /*8390*/  SEL R0, RZ, 0x1, P0 ;  /* 0x00000001ff007807 */ /* 0x004fe80000000000 */
[----:B-1--4-:R-:W-:Y:S02]  /*83a0*/  LOP3.LUT R83, R83, R0, RZ, 0x3c, !PT ;  /* 0x0000000053537212 */ /* 0x012fe400078e3cff */
.L_x_123:
[----:B------:R-:W-:Y:S05]  /*83b0*/  BSYNC B1 ;  /* 0x0000000000017941 */ /* 0x000fea0003800000 */
.L_x_122:
        /* <DEDUP_REMOVED lines=21> */
.L_x_127:
        /* <DEDUP_REMOVED lines=36> */
[----:B------:R-:W-:Y:S01]  /*8750*/  SHF.L.U32 R0, R44, 0x10, RZ ;  /* 0x000000102c007819 */ /* 0x000fe200000006ff */
        /* <DEDUP_REMOVED lines=110> */
[----:B------:R-:W-:Y:S02]  /*8e40*/  UIADD3 UR4, UPT, UPT, UR44, 0x4200, URZ ;  /* 0x000042002c047890 */ /* 0x000fe4000fffe0ff */
[----:B------:R-:W-:Y:S01]  /*8e50*/  UIADD3 UR9, UPT, UPT, UR49, 0x80, URZ ;  /* 0x0000008031097890 */ /* 0x000fe2000fffe0ff */
[----:B------:R-:W-:Y:S01]  /*8e60*/  UMOV UR10, UR50 ;  /* 0x00000032000a7c82 */ /* 0x000fe20008000000 */
[----:B------:R-:W-:Y:S02]  /*8e70*/  UMOV UR11, UR36 ;  /* 0x00000024000b7c82 */ /* 0x000fe40008000000 */
        /* <DEDUP_REMOVED lines=8> */
.L_x_129:
[----:B------:R-:W-:Y:S05]  /*8f00*/  BSYNC.RECONVERGENT B0 ;  /* 0x0000000000007941 */ /* 0x000fea0003800200 */
.L_x_128:
        /* <DEDUP_REMOVED lines=14> */
.L_x_133:
[----:B------:R-:W-:Y:S05]  /*8ff0*/  BSYNC B0 ;  /* 0x0000000000007941 */ /* 0x000fea0003800000 */
.L_x_132:
        /* <DEDUP_REMOVED lines=18> */
.L_x_131:
[----:B------:R-:W-:Y:S05]  /*9120*/  BSYNC B1 ;  /* 0x0000000000017941 */ /* 0x000fea0003800000 */
.L_x_130:
        /* <DEDUP_REMOVED lines=21> */
.L_x_135:
[----:B------:R-:W-:Y:S01]  /*9280*/  ISETP.NE.AND P0, PT, R89, RZ, PT ;  /* 0x000000ff5900720c */ /* 0x000fe20003f05270 */
[----:B------:R-:W-:Y:S05]  /*9290*/  WARPSYNC.ALL ;  /* 0x0000000000007948 */ /* 0x000fea0003800000 */
[----:B------:R-:W-:Y:S01]  /*92a0*/  IMAD.SHL.U32 R66, R49, 0x100, RZ ;  /* 0x0000010031427824 */ /* 0x000fe200078e00ff */
[----:B------:R-:W-:Y:S01]  /*92b0*/  R2UR UR4, R39 ;  /* 0x00000000270472ca */ /* 0x000fe200000e0000 */
[----:B------:R-:W-:Y:S01]  /*92c0*/  IMAD.SHL.U32 R60, R51, 0x100, RZ ;  /* 0x00000100333c7824 */ /* 0x000fe200078e00ff */
[C---:B------:R-:W-:Y:S01]  /*92d0*/  SHF.L.U32 R2, R48.reuse, 0x10, RZ ;  /* 0x0000001030027819 */ /* 0x040fe200000006ff */
[----:B----4-:R-:W-:Y:S01]  /*92e0*/  IMAD.SHL.U32 R54, R45, 0x100, RZ ;  /* 0x000001002d367824 */ /* 0x010fe200078e00ff */
[C---:B------:R-:W-:Y:S01]  /*92f0*/  PRMT R0, R48.reuse, 0x8880, RZ ;  /* 0x0000888030007816 */ /* 0x040fe200000000ff */
[----:B------:R-:W-:Y:S01]  /*9300*/  BSSY.RECONVERGENT B0, `(.L_x_136) ;  /* 0x000009e000007945 */ /* 0x000fe20003800200 */
[----:B------:R-:W-:Y:S02]  /*9310*/  SHF.L.U32 R3, R48, 0x8, RZ ;  /* 0x0000000830037819 */ /* 0x000fe400000006ff */
[----:B------:R-:W-:Y:S02]  /*9320*/  SHF.R.S32.HI R2, RZ, 0x18, R2 ;  /* 0x00000018ff027819 */ /* 0x000fe40000011402 */
[----:B------:R-:W-:Y:S02]  /*9330*/  PRMT R68, R49, 0x8880, RZ ;  /* 0x0000888031447816 */ /* 0x000fe400000000ff */
[----:B------:R-:W-:Y:S01]  /*9340*/  SHF.R.S32.HI R3, RZ, 0x18, R3 ;  /* 0x00000018ff037819 */ /* 0x000fe20000011403 */
[----:B-1----:R-:W-:Y:S01]  /*9350*/  LDTM.16dp32bit_t0_t15.x32 R4, tmem[UR4+0xc0] ;  /* 0x0000c004000479ee */ /* 0x002fe20008a80000 */
[----:B------:R-:W1:Y:S01]  /*9360*/  LDTM.16dp32bit_t16_t31.x32 R4, tmem[UR4+0xe0] ;  /* 0x0000e004000479ee */ /* 0x000e620008aa0000 */
[----:B------:R-:W-:Y:S01]  /*9370*/  NOP ;  /* 0x0000000000007918 */ /* 0x000fe20000000000 */
[----:B------:R-:W-:Y:S02]  /*9380*/  SHF.L.U32 R63, R50, 0x8, RZ ;  /* 0x00000008323f7819 */ /* 0x000fe400000006ff */
[C---:B------:R-:W-:Y:S02]  /*9390*/  PRMT R62, R51.reuse, 0x8880, RZ ;  /* 0x00008880333e7816 */ /* 0x040fe400000000ff */
[----:B------:R-:W-:Y:S02]  /*93a0*/  SHF.L.U32 R61, R51, 0x10, RZ ;  /* 0x00000010333d7819 */ /* 0x000fe400000006ff */
[----:B------:R-:W-:Y:S02]  /*93b0*/  R2UR UR5, R52 ;  /* 0x00000000340572ca */ /* 0x000fe400000e0000 */
[----:B------:R-:W-:Y:S01]  /*93c0*/  SHF.R.S32.HI R39, RZ, 0x18, R48 ;  /* 0x00000018ff277819 */ /* 0x000fe20000011430 */
[----:B------:R-:W-:Y:S01]  /*93d0*/  IMAD.SHL.U32 R48, R47, 0x100, RZ ;  /* 0x000001002f307824 */ /* 0x000fe200078e00ff */
[----:B------:R-:W-:Y:S02]  /*93e0*/  SHF.L.U32 R67, R49, 0x10, RZ ;  /* 0x0000001031437819 */ /* 0x000fe400000006ff */
[C---:B------:R-:W-:Y:S02]  /*93f0*/  PRMT R65, R50.reuse, 0x8880, RZ ;  /* 0x0000888032417816 */ /* 0x040fe400000000ff */
[----:B------:R-:W-:Y:S02]  /*9400*/  SHF.R.S32.HI R41, RZ, 0x18, R49 ;  /* 0x00000018ff297819 */ /* 0x000fe40000011431 */
[----:B------:R-:W-:Y:S02]  /*9410*/  SHF.L.U32 R64, R50, 0x10, RZ ;  /* 0x0000001032407819 */ /* 0x000fe400000006ff */
[----:B------:R-:W-:Y:S01]  /*9420*/  SHF.R.S32.HI R42, RZ, 0x18, R50 ;  /* 0x00000018ff2a7819 */ /* 0x000fe20000011432 */
[----:B------:R-:W-:Y:S01]  /*9430*/  UIADD3 UR4, UPT, UPT, UR5, 0x130, URZ ;  /* 0x0000013005047890 */ /* 0x000fe2000fffe0ff */
[----:B------:R-:W-:Y:S01]  /*9440*/  PRMT R59, R44, 0x8880, RZ ;  /* 0x000088802c3b7816 */ /* 0x000fe200000000ff */
[C---:B-1----:R-:W-:Y:S02]  /*9450*/  IMAD R4, R38.reuse, R4, RZ ;  /* 0x0000000426047224 */ /* 0x042fe400078e02ff */
[----:B------:R-:W-:Y:S01]  /*9460*/  UPRMT UR4, UR45, 0x654, UR4 ;  /* 0x000006542d047896 */ /* 0x000fe20008000004 */
[C---:B------:R-:W-:Y:S01]  /*9470*/  IMAD R5, R38.reuse, R5, RZ ;  /* 0x0000000526057224 */ /* 0x040fe200078e02ff */
[----:B------:R-:W-:Y:S01]  /*9480*/  SHF.R.S32.HI R43, RZ, 0x18, R51 ;  /* 0x00000018ff2b7819 */ /* 0x000fe20000011433 */
[----:B------:R-:W-:Y:S01]  /*9490*/  IMAD R6, R38, R6, RZ ;  /* 0x0000000626067224 */ /* 0x000fe200078e02ff */
[----:B------:R-:W-:Y:S01]  /*94a0*/  SHF.L.U32 R51, R46, 0x8, RZ ;  /* 0x000000082e337819 */ /* 0x000fe200000006ff */
[----:B------:R-:W-:Y:S01]  /*94b0*/  IMAD R4, R0, R40, R4 ;  /* 0x0000002800047224 */ /* 0x000fe200078e0204 */
[----:B------:R-:W-:Y:S01]  /*94c0*/  MOV R0, R68 ;  /* 0x0000004400007202 */ /* 0x000fe20000000f00 */
[----:B------:R-:W-:Y:S01]  /*94d0*/  IMAD R7, R38, R7, RZ ;  /* 0x0000000726077224 */ /* 0x000fe200078e02ff */
[----:B------:R-:W-:Y:S01]  /*94e0*/  SHF.L.U32 R58, R44, 0x10, RZ ;  /* 0x000000102c3a7819 */ /* 0x000fe200000006ff */
[-C--:B------:R-:W-:Y:S01]  /*94f0*/  IMAD R5, R2, R40.reuse, R5 ;  /* 0x0000002802057224 */ /* 0x080fe200078e0205 */
[----:B------:R-:W-:Y:S01]  /*9500*/  SYNCS.ARRIVE.TRANS64.RED.A1T0 RZ, [UR4], RZ ;  /* 0x000000ffffff79a7 */ /* 0x000fe20008100404 */
[----:B------:R-:W-:Y:S01]  /*9510*/  IMAD R6, R3, R40, R6 ;  /* 0x0000002803067224 */ /* 0x000fe200078e0206 */
[----:B------:R-:W-:Y:S01]  /*9520*/  SHF.R.S32.HI R2, RZ, 0x18, R67 ;  /* 0x00000018ff027819 */ /* 0x000fe20000011443 */
[C---:B------:R-:W-:Y:S01]  /*9530*/  IMAD R8, R38.reuse, R8, RZ ;  /* 0x0000000826087224 */ /* 0x040fe200078e02ff */
[----:B------:R-:W-:Y:S01]  /*9540*/  SHF.R.S32.HI R3, RZ, 0x18, R66 ;  /* 0x00000018ff037819 */ /* 0x000fe20000011442 */
[-C--:B------:R-:W-:Y:S01]  /*9550*/  IMAD R7, R39, R40.reuse, R7 ;  /* 0x0000002827077224 */ /* 0x080fe200078e0207 */
[----:B------:R-:W-:Y:S01]  /*9560*/  MOV R39, R65 ;  /* 0x0000004100277202 */ /* 0x000fe20000000f00 */
[----:B------:R-:W-:Y:S01]  /*9570*/  IMAD R9, R38, R9, RZ ;  /* 0x0000000926097224 */ /* 0x000fe200078e02ff */
[C---:B------:R-:W-:Y:S01]  /*9580*/  PRMT R56, R45.reuse, 0x8880, RZ ;  /* 0x000088802d387816 */ /* 0x040fe200000000ff */
[----:B------:R-:W-:Y:S01]  /*9590*/  IMAD R8, R0, R40, R8 ;  /* 0x0000002800087224 */ /* 0x000fe200078e0208 */
[----:B------:R-:W-:Y:S01]  /*95a0*/  SHF.L.U32 R55, R45, 0x10, RZ ;  /* 0x000000102d377819 */ /* 0x000fe200000006ff */
[----:B------:R-:W-:Y:S01]  /*95b0*/  IMAD R10, R38, R10, RZ ;  /* 0x0000000a260a7224 */ /* 0x000fe200078e02ff */
[----:B------:R-:W-:Y:S01]  /*95c0*/  PRMT R53, R46, 0x8880, RZ ;  /* 0x000088802e357816 */ /* 0x000fe200000000ff */
[----:B------:R-:W-:Y:S01]  /*95d0*/  IMAD R9, R2, R40, R9 ;  /* 0x0000002802097224 */ /* 0x000fe200078e0209 */
[----:B------:R-:W-:Y:S01]  /*95e0*/  SHF.R.S32.HI R45, RZ, 0x18, R45 ;  /* 0x00000018ff2d7819 */ /* 0x000fe2000001142d */
[----:B------:R-:W-:Y:S01]  /*95f0*/  IMAD R0, R38, R20, RZ ;  /* 0x0000001426007224 */ /* 0x000fe200078e02ff */
[----:B------:R-:W-:Y:S01]  /*9600*/  SHF.L.U32 R52, R46, 0x10, RZ ;  /* 0x000000102e347819 */ /* 0x000fe200000006ff */
[C---:B------:R-:W-:Y:S01]  /*9610*/  IMAD R11, R38.reuse, R11, RZ ;  /* 0x0000000b260b7224 */ /* 0x040fe200078e02ff */
[C---:B------:R-:W-:Y:S01]  /*9620*/  PRMT R50, R47.reuse, 0x8880, RZ ;  /* 0x000088802f327816 */ /* 0x040fe200000000ff */
[C---:B------:R-:W-:Y:S01]  /*9630*/  IMAD R2, R38.reuse, R21, RZ ;  /* 0x0000001526027224 */ /* 0x040fe200078e02ff */
[----:B------:R-:W-:Y:S01]  /*9640*/  SHF.R.S32.HI R46, RZ, 0x18, R46 ;  /* 0x00000018ff2e7819 */ /* 0x000fe2000001142e */
[C---:B------:R-:W-:Y:S01]  /*9650*/  IMAD R20, R38.reuse, R24, RZ ;  /* 0x0000001826147224 */ /* 0x040fe200078e02ff */
[----:B------:R-:W-:Y:S01]  /*9660*/  SHF.L.U32 R49, R47, 0x10, RZ ;  /* 0x000000102f317819 */ /* 0x000fe200000006ff */
[C---:B------:R-:W-:Y:S01]  /*9670*/  IMAD R21, R38.reuse, R25, RZ ;  /* 0x0000001926157224 */ /* 0x040fe200078e02ff */
[----:B------:R-:W-:Y:S01]  /*9680*/  SHF.R.S32.HI R47, RZ, 0x18, R47 ;  /* 0x00000018ff2f7819 */ /* 0x000fe2000001142f */
[----:B------:R-:W-:Y:S01]  /*9690*/  IMAD R24, R38, R28, RZ ;  /* 0x0000001c26187224 */ /* 0x000fe200078e02ff */
[----:B------:R-:W-:Y:S01]  /*96a0*/  SHF.L.U32 R57, R44, 0x8, RZ ;  /* 0x000000082c397819 */ /* 0x000fe200000006ff */
[----:B------:R-:W-:Y:S01]  /*96b0*/  IMAD R10, R3, R40, R10 ;  /* 0x00000028030a7224 */ /* 0x000fe200078e020a */
[----:B------:R-:W-:Y:S01]  /*96c0*/  SHF.R.S32.HI R44, RZ, 0x18, R44 ;  /* 0x00000018ff2c7819 */ /* 0x000fe2000001142c */
[----:B------:R-:W-:Y:S01]  /*96d0*/  IMAD R12, R38, R12, RZ ;  /* 0x0000000c260c7224 */ /* 0x000fe200078e02ff */
[----:B------:R-:W-:Y:S01]  /*96e0*/  IADD3 R36, PT, PT, R36, 0x1, RZ ;  /* 0x0000000124247810 */ /* 0x000fe20007ffe0ff */
[C---:B------:R-:W-:Y:S02]  /*96f0*/  IMAD R25, R38.reuse, R29, RZ ;  /* 0x0000001d26197224 */ /* 0x040fe400078e02ff */
[C---:B------:R-:W-:Y:S01]  /*9700*/  IMAD R28, R38.reuse, R32, RZ ;  /* 0x00000020261c7224 */ /* 0x040fe200078e02ff */
[----:B------:R-:W-:Y:S01]  /*9710*/  SHF.R.S32.HI R32, RZ, 0x18, R64 ;  /* 0x00000018ff207819 */ /* 0x000fe20000011440 */
[C---:B------:R-:W-:Y:S01]  /*9720*/  IMAD R29, R38.reuse, R33, RZ ;  /* 0x00000021261d7224 */ /* 0x040fe200078e02ff */
[----:B------:R-:W-:Y:S01]  /*9730*/  I2IP.S8.S32.SAT R33, R7, R6, RZ ;  /* 0x0000000607217239 */ /* 0x000fe200000014ff */
[----:B------:R-:W-:Y:S01]  /*9740*/  IMAD R11, R41, R40, R11 ;  /* 0x00000028290b7224 */ /* 0x000fe200078e020b */
[----:B------:R-:W-:Y:S01]  /*9750*/  SHF.R.S32.HI R6, RZ, 0x18, R63 ;  /* 0x00000018ff067819 */ /* 0x000fe2000001143f */
[C---:B------:R-:W-:Y:S01]  /*9760*/  IMAD R13, R38.reuse, R13, RZ ;  /* 0x0000000d260d7224 */ /* 0x040fe200078e02ff */
[----:B------:R-:W-:Y:S01]  /*9770*/  MOV R7, R62 ;  /* 0x0000003e00077202 */ /* 0x000fe20000000f00 */
[C---:B------:R-:W-:Y:S02]  /*9780*/  IMAD R14, R38.reuse, R14, RZ ;  /* 0x0000000e260e7224 */ /* 0x040fe400078e02ff */
[C---:B------:R-:W-:Y:S02]  /*9790*/  IMAD R3, R38.reuse, R22, RZ ;  /* 0x0000001626037224 */ /* 0x040fe400078e02ff */
[----:B------:R-:W-:Y:S02]  /*97a0*/  IMAD R12, R39, R40, R12 ;  /* 0x00000028270c7224 */ /* 0x000fe400078e020c */
[C---:B------:R-:W-:Y:S02]  /*97b0*/  IMAD R22, R38.reuse, R26, RZ ;  /* 0x0000001a26167224 */ /* 0x040fe400078e02ff */
[C---:B------:R-:W-:Y:S02]  /*97c0*/  IMAD R15, R38.reuse, R15, RZ ;  /* 0x0000000f260f7224 */ /* 0x040fe400078e02ff */
[----:B------:R-:W-:Y:S02]  /*97d0*/  IMAD R26, R38, R30, RZ ;  /* 0x0000001e261a7224 */ /* 0x000fe400078e02ff */
[----:B------:R-:W-:Y:S02]  /*97e0*/  IMAD R13, R32, R40, R13 ;  /* 0x00000028200d7224 */ /* 0x000fe400078e020d */
[C---:B------:R-:W-:Y:S01]  /*97f0*/  IMAD R30, R38.reuse, R34, RZ ;  /* 0x00000022261e7224 */ /* 0x040fe200078e02ff */
[----:B------:R-:W-:Y:S01]  /*9800*/  I2IP.S8.S32.SAT R34, R11, R10, RZ ;  /* 0x0000000a0b227239 */ /* 0x000fe200000014ff */
[----:B------:R-:W-:Y:S01]  /*9810*/  IMAD R16, R38, R16, RZ ;  /* 0x0000001026107224 */ /* 0x000fe200078e02ff */
[----:B------:R-:W-:Y:S01]  /*9820*/  SHF.R.S32.HI R10, RZ, 0x18, R61 ;  /* 0x00000018ff0a7819 */ /* 0x000fe2000001143d */
[----:B------:R-:W-:Y:S01]  /*9830*/  IMAD R14, R6, R40, R14 ;  /* 0x00000028060e7224 */ /* 0x000fe200078e020e */
[----:B------:R-:W-:Y:S01]  /*9840*/  I2IP.S8.S32.SAT R61, R9, R8, R34 ;  /* 0x00000008093d7239 */ /* 0x000fe20000001422 */
[----:B------:R-:W-:Y:S01]  /*9850*/  IMAD R17, R38, R17, RZ ;  /* 0x0000001126117224 */ /* 0x000fe200078e02ff */
[----:B------:R-:W-:Y:S01]  /*9860*/  SHF.R.S32.HI R11, RZ, 0x18, R60 ;  /* 0x00000018ff0b7819 */ /* 0x000fe2000001143c */
[----:B------:R-:W-:Y:S01]  /*9870*/  IMAD R15, R42, R40, R15 ;  /* 0x000000282a0f7224 */ /* 0x000fe200078e020f */
[----:B------:R-:W-:Y:S01]  /*9880*/  I2IP.S8.S32.SAT R60, R5, R4, R33 ;  /* 0x00000004053c7239 */ /* 0x000fe20000001421 */
[C---:B------:R-:W-:Y:S01]  /*9890*/  IMAD R18, R38.reuse, R18, RZ ;  /* 0x0000001226127224 */ /* 0x040fe200078e02ff */
[----:B------:R-:W-:Y:S01]  /*98a0*/  SHF.R.S32.HI R5, RZ, 0x18, R58 ;  /* 0x00000018ff057819 */ /* 0x000fe2000001143a */
[----:B------:R-:W-:Y:S01]  /*98b0*/  IMAD R16, R7, R40, R16 ;  /* 0x0000002807107224 */ /* 0x000fe200078e0210 */
[----:B------:R-:W-:Y:S01]  /*98c0*/  I2IP.S8.S32.SAT R14, R15, R14, RZ ;  /* 0x0000000e0f0e7239 */ /* 0x000fe200000014ff */
[----:B------:R-:W-:Y:S01]  /*98d0*/  IMAD R19, R38, R19, RZ ;  /* 0x0000001326137224 */ /* 0x000fe200078e02ff */
[----:B------:R-:W-:Y:S01]  /*98e0*/  SHF.R.S32.HI R7, RZ, 0x18, R48 ;  /* 0x00000018ff077819 */ /* 0x000fe20000011430 */
[----:B------:R-:W-:Y:S01]  /*98f0*/  IMAD R17, R10, R40, R17 ;  /* 0x000000280a117224 */ /* 0x000fe200078e0211 */
[----:B------:R-:W-:Y:S01]  /*9900*/  I2IP.S8.S32.SAT R62, R13, R12, R14 ;  /* 0x0000000c0d3e7239 */ /* 0x000fe2000000140e */
[-C--:B------:R-:W-:Y:S01]  /*9910*/  IMAD R18, R11, R40.reuse, R18 ;  /* 0x000000280b127224 */ /* 0x080fe200078e0212 */
[----:B------:R-:W-:Y:S01]  /*9920*/  SHF.R.S32.HI R6, RZ, 0x18, R57 ;  /* 0x00000018ff067819 */ /* 0x000fe20000011439 */
[----:B------:R-:W-:Y:S02]  /*9930*/  IMAD.MOV.U32 R4, RZ, RZ, R59 ;  /* 0x000000ffff047224 */ /* 0x000fe400078e003b */
[-C--:B------:R-:W-:Y:S02]  /*9940*/  IMAD R19, R43, R40.reuse, R19 ;  /* 0x000000282b137224 */ /* 0x080fe400078e0213 */
[----:B------:R-:W-:Y:S01]  /*9950*/  IMAD R0, R4, R40, R0 ;  /* 0x0000002804007224 */ /* 0x000fe200078e0200 */
[----:B------:R-:W-:Y:S01]  /*9960*/  MOV R4, R56 ;  /* 0x0000003800047202 */ /* 0x000fe20000000f00 */
[----:B------:R-:W-:Y:S01]  /*9970*/  IMAD R23, R38, R23, RZ ;  /* 0x0000001726177224 */ /* 0x000fe200078e02ff */
[----:B------:R-:W-:Y:S01]  /*9980*/  I2IP.S8.S32.SAT R18, R19, R18, RZ ;  /* 0x0000001213127239 */ /* 0x000fe200000014ff */
[-C--:B------:R-:W-:Y:S01]  /*9990*/  IMAD R2, R5, R40.reuse, R2 ;  /* 0x0000002805027224 */ /* 0x080fe200078e0202 */
[----:B------:R-:W-:Y:S01]  /*99a0*/  SHF.R.S32.HI R5, RZ, 0x18, R55 ;  /* 0x00000018ff057819 */ /* 0x000fe20000011437 */
[----:B------:R-:W-:Y:S01]  /*99b0*/  IMAD R3, R6, R40, R3 ;  /* 0x0000002806037224 */ /* 0x000fe200078e0203 */
[----:B------:R-:W-:Y:S01]  /*99c0*/  I2IP.S8.S32.SAT R63, R17, R16, R18 ;  /* 0x00000010113f7239 */ /* 0x000fe20000001412 */
[-C--:B------:R-:W-:Y:S01]  /*99d0*/  IMAD R23, R44, R40.reuse, R23 ;  /* 0x000000282c177224 */ /* 0x080fe200078e0217 */
[----:B------:R-:W-:Y:S01]  /*99e0*/  SHF.R.S32.HI R6, RZ, 0x18, R54 ;  /* 0x00000018ff067819 */ /* 0x000fe20000011436 */
[-C--:B------:R-:W-:Y:S01]  /*99f0*/  IMAD R20, R4, R40.reuse, R20 ;  /* 0x0000002804147224 */ /* 0x080fe200078e0214 */
[----:B------:R-:W-:Y:S01]  /*9a00*/  MOV R4, R53 ;  /* 0x0000003500047202 */ /* 0x000fe20000000f00 */
[----:B------:R1:W-:Y:S01]  /*9a10*/  STS.128 [R69+UR44+0x5200], R60 ;  /* 0x0052003c45007988 */ /* 0x0003e20008000c2c */
[----:B------:R-:W-:Y:S01]  /*9a20*/  IMAD R27, R38, R27, RZ ;  /* 0x0000001b261b7224 */ /* 0x000fe200078e02ff */
[----:B------:R-:W-:Y:S01]  /*9a30*/  I2IP.S8.S32.SAT R3, R23, R3, RZ ;  /* 0x0000000317037239 */ /* 0x000fe200000014ff */
[-C--:B------:R-:W-:Y:S01]  /*9a40*/  IMAD R21, R5, R40.reuse, R21 ;  /* 0x0000002805157224 */ /* 0x080fe200078e0215 */
[----:B------:R-:W-:Y:S01]  /*9a50*/  SHF.R.S32.HI R5, RZ, 0x18, R52 ;  /* 0x00000018ff057819 */ /* 0x000fe20000011434 */
[-C--:B------:R-:W-:Y:S01]  /*9a60*/  IMAD R22, R6, R40.reuse, R22 ;  /* 0x0000002806167224 */ /* 0x080fe200078e0216 */
[----:B------:R-:W-:Y:S01]  /*9a70*/  SHF.R.S32.HI R6, RZ, 0x18, R49 ;  /* 0x00000018ff067819 */ /* 0x000fe20000011431 */
[-C--:B------:R-:W-:Y:S02]  /*9a80*/  IMAD R27, R45, R40.reuse, R27 ;  /* 0x000000282d1b7224 */ /* 0x080fe400078e021b */
[-C--:B------:R-:W-:Y:S01]  /*9a90*/  IMAD R24, R4, R40.reuse, R24 ;  /* 0x0000002804187224 */ /* 0x080fe200078e0218 */
[----:B------:R-:W-:Y:S01]  /*9aa0*/  SHF.R.S32.HI R4, RZ, 0x18, R51 ;  /* 0x00000018ff047819 */ /* 0x000fe20000011433 */
[----:B------:R-:W-:Y:S01]  /*9ab0*/  IMAD R25, R5, R40, R25 ;  /* 0x0000002805197224 */ /* 0x000fe200078e0219 */
[----:B------:R-:W-:Y:S01]  /*9ac0*/  MOV R5, R50 ;  /* 0x0000003200057202 */ /* 0x000fe20000000f00 */
[----:B------:R-:W-:Y:S02]  /*9ad0*/  IMAD R31, R38, R31, RZ ;  /* 0x0000001f261f7224 */ /* 0x000fe400078e02ff */
[----:B------:R-:W-:Y:S01]  /*9ae0*/  IMAD R26, R4, R40, R26 ;  /* 0x00000028041a7224 */ /* 0x000fe200078e021a */
[----:B------:R-:W-:Y:S01]  /*9af0*/  I2IP.S8.S32.SAT R4, R2, R0, R3 ;  /* 0x0000000002047239 */ /* 0x000fe20000001403 */
[-C--:B------:R-:W-:Y:S02]  /*9b00*/  IMAD R31, R46, R40.reuse, R31 ;  /* 0x000000282e1f7224 */ /* 0x080fe400078e021f */
[----:B------:R-:W-:Y:S01]  /*9b10*/  IMAD R28, R5, R40, R28 ;  /* 0x00000028051c7224 */ /* 0x000fe200078e021c */
[----:B------:R-:W-:Y:S01]  /*9b20*/  I2IP.S8.S32.SAT R5, R27, R22, RZ ;  /* 0x000000161b057239 */ /* 0x000fe200000014ff */
[----:B------:R-:W-:Y:S01]  /*9b30*/  IMAD R29, R6, R40, R29 ;  /* 0x00000028061d7224 */ /* 0x000fe200078e021d */
[----:B------:R-:W-:Y:S01]  /*9b40*/  I2IP.S8.S32.SAT R6, R31, R26, RZ ;  /* 0x0000001a1f067239 */ /* 0x000fe200000014ff */
[----:B------:R-:W-:Y:S01]  /*9b50*/  IMAD R35, R38, R35, RZ ;  /* 0x0000002326237224 */ /* 0x000fe200078e02ff */
[----:B------:R-:W-:Y:S01]  /*9b60*/  I2IP.S8.S32.SAT R5, R21, R20, R5 ;  /* 0x0000001415057239 */ /* 0x000fe20000001405 */
[----:B------:R-:W-:Y:S01]  /*9b70*/  IMAD R30, R7, R40, R30 ;  /* 0x00000028071e7224 */ /* 0x000fe200078e021e */
[----:B------:R-:W-:Y:S01]  /*9b80*/  I2IP.S8.S32.SAT R6, R25, R24, R6 ;  /* 0x0000001819067239 */ /* 0x000fe20000001406 */
[----:B------:R-:W-:Y:S05]  /*9b90*/  IMAD R35, R47, R40, R35 ;  /* 0x000000282f237224 */ /* 0x000fea00078e0223 */
[----:B------:R-:W-:Y:S04]  /*9ba0*/  I2IP.S8.S32.SAT R7, R35, R30, RZ ;  /* 0x0000001e23077239 */ /* 0x000fe800000014ff */
[----:B------:R-:W-:Y:S05]  /*9bb0*/  I2IP.S8.S32.SAT R7, R29, R28, R7 ;  /* 0x0000001c1d077239 */ /* 0x000fea0000001407 */
        /* <DEDUP_REMOVED lines=18> */
.L_x_137:
[----:B------:R-:W-:Y:S05]  /*9ce0*/  BSYNC.RECONVERGENT B0 ;  /* 0x0000000000007941 */ /* 0x000fea0003800200 */
.L_x_136:
[----:B------:R-:W-:Y:S01]  /*9cf0*/  R2UR UR4, R80 ;  /* 0x00000000500472ca */ /* 0x000fe200000e0000 */
[----:B------:R-:W-:Y:S01]  /*9d00*/  BAR.SYNC.DEFER_BLOCKING 0x1, 0x80 ;  /* 0x0042000000007b1d */ /* 0x000fe20000010000 */
[----:B------:R-:W-:Y:S01]  /*9d10*/  ISETP.NE.AND P0, PT, R81, 0x2, PT ;  /* 0x000000025100780c */ /* 0x000fe20003f05270 */
[----:B------:R-:W-:Y:S01]  /*9d20*/  UISETP.NE.AND UP0, UPT, UR46, URZ, UPT ;  /* 0x000000ff2e00728c */ /* 0x000fe2000bf05270 */
[----:B------:R-:W-:Y:S01]  /*9d30*/  ISETP.NE.AND P1, PT, R36, 0x4, PT ;  /* 0x000000042400780c */ /* 0x000fe20003f25270 */
[----:B------:R-:W-:Y:S01]  /*9d40*/  UIADD3 UR16, UPT, UPT, UR38, UR61, URZ ;  /* 0x0000003d26107290 */ /* 0x000fe2000fffe0ff */
[----:B------:R-:W-:Y:S02]  /*9d50*/  SEL R2, RZ, 0x1, P0 ;  /* 0x00000001ff027807 */ /* 0x000fe40000000000 */
[----:B------:R-:W-:Y:S02]  /*9d60*/  SEL R0, RZ, 0x1, P1 ;  /* 0x00000001ff007807 */ /* 0x000fe40000800000 */
[----:B------:R-:W-:Y:S02]  /*9d70*/  LOP3.LUT R85, R85, R2, RZ, 0x3c, !PT ;  /* 0x0000000255557212 */ /* 0x000fe400078e3cff */
[----:B------:R-:W-:Y:S01]  /*9d80*/  LOP3.LUT R86, R86, R0, RZ, 0x3c, !PT ;  /* 0x0000000056567212 */ /* 0x000fe200078e3cff */
[----:B------:R-:W-:Y:S01]  /*9d90*/  UIADD3 UR20, UPT, UPT, UR37, UR4, URZ ;  /* 0x0000000425147290 */ /* 0x000fe2000fffe0ff */
[----:B------:R-:W-:Y:S02]  /*9da0*/  SEL R81, R81, RZ, P0 ;  /* 0x000000ff51517207 */ /* 0x000fe40000000000 */
[----:B------:R-:W-:Y:S01]  /*9db0*/  SEL R36, R36, RZ, P1 ;  /* 0x000000ff24247207 */ /* 0x000fe20000800000 */
[----:B------:R-:W-:Y:S01]  /*9dc0*/  UMOV UR36, UR59 ;  /* 0x0000003b00247c82 */ /* 0x000fe20008000000 */
[----:B------:R-:W-:Y:S07]  /*9dd0*/  BRA.U UP0, `(.L_x_138) ;  /* 0xffffffb900dc7547 */ /* 0x000fee000b83ffff */
[----:B------:R-:W-:Y:S05]  /*9de0*/  EXIT ;  /* 0x000000000000794d */ /* 0x000fea0003800000 */
.L_x_25:
[----:B--2---:R2:W3:Y:S02]  /*9df0*/  SYNCS.PHASECHK.TRANS64.TRYWAIT P0, [R0+URZ+0x160], R2 ;  /* 0x00016002000075a7 */ /* 0x0044e400080011ff */
[----:B---3--:R-:W-:Y:S05]  /*9e00*/  @!P0 NANOSLEEP.SYNCS 0x989680 ;  /* 0x009896800000895d */ /* 0x008fea0003900000 */
[----:B------:R-:W3:Y:S02]  /*9e10*/  @!P0 SYNCS.PHASECHK.TRANS64 P0, [R0+URZ+0x160], R2 ;  /* 0x00016002000085a7 */ /* 0x000ee400080010ff */
[----:B---3--:R-:W-:Y:S05]  /*9e20*/  @!P0 BRA `(.L_x_25) ;  /* 0xfffffffc00f08947 */ /* 0x008fea000383ffff */
[----:B------:R-:W-:Y:S05]  /*9e30*/  BRA `(.L_x_139) ;  /* 0xffffff7c00b87947 */ /* 0x000fea000383ffff */
.L_x_28:
[----:B-1----:R-:W-:-:S07]  /*9e40*/  MOV R0, UR33 ;  /* 0x0000002100007c02 */ /* 0x002fce0008000f00 */
.L_x_140:
[----:B-1----:R1:W2:Y:S02]  /*9e50*/  SYNCS.PHASECHK.TRANS64.TRYWAIT P0, [R0+URZ+0x50], R3 ;  /* 0x00005003000075a7 */ /* 0x0022a400080011ff */
[----:B--2---:R-:W-:Y:S05]  /*9e60*/  @!P0 NANOSLEEP.SYNCS 0x989680 ;  /* 0x009896800000895d */ /* 0x004fea0003900000 */
[----:B------:R-:W2:Y:S02]  /*9e70*/  @!P0 SYNCS.PHASECHK.TRANS64 P0, [R0+URZ+0x50], R3 ;  /* 0x00005003000085a7 */ /* 0x000ea400080010ff */
[----:B--2---:R-:W-:Y:S05]  /*9e80*/  @!P0 BRA `(.L_x_140) ;  /* 0xfffffffc00f08947 */ /* 0x004fea000383ffff */
[----:B------:R-:W-:Y:S05]  /*9e90*/  BRA `(.L_x_27) ;  /* 0xffffff8000047947 */ /* 0x000fea000383ffff */
.L_x_35:
[----:B-1----:R-:W-:-:S07]  /*9ea0*/  MOV R0, UR17 ;  /* 0x0000001100007c02 */ /* 0x002fce0008000f00 */
.L_x_141:
[----:B-1----:R1:W2:Y:S02]  /*9eb0*/  SYNCS.PHASECHK.TRANS64.TRYWAIT P0, [R0+URZ+0x50], R3 ;  /* 0x00005003000075a7 */ /* 0x0022a400080011ff */
[----:B--2---:R-:W-:Y:S05]  /*9ec0*/  @!P0 NANOSLEEP.SYNCS 0x989680 ;  /* 0x009896800000895d */ /* 0x004fea0003900000 */
[----:B------:R-:W2:Y:S02]  /*9ed0*/  @!P0 SYNCS.PHASECHK.TRANS64 P0, [R0+URZ+0x50], R3 ;  /* 0x00005003000085a7 */ /* 0x000ea400080010ff */
[----:B--2---:R-:W-:Y:S05]  /*9ee0*/  @!P0 BRA `(.L_x_141) ;  /* 0xfffffffc00f08947 */ /* 0x004fea000383ffff */
[----:B------:R-:W-:Y:S05]  /*9ef0*/  BRA `(.L_x_34) ;  /* 0xffffff8000c47947 */ /* 0x000fea000383ffff */
.L_x_40:
[----:B-1----:R1:W2:Y:S02]  /*9f00*/  SYNCS.PHASECHK.TRANS64.TRYWAIT P0, [R3+URZ+0xf0], R0 ;  /* 0x0000f000030075a7 */ /* 0x0022a400080011ff */
[----:B--2---:R-:W-:Y:S05]  /*9f10*/  @!P0 NANOSLEEP.SYNCS 0x989680 ;  /* 0x009896800000895d */ /* 0x004fea0003900000 */
[----:B------:R-:W2:Y:S02]  /*9f20*/  @!P0 SYNCS.PHASECHK.TRANS64 P0, [R3+URZ+0xf0], R0 ;  /* 0x0000f000030085a7 */ /* 0x000ea400080010ff */
[----:B--2---:R-:W-:Y:S05]  /*9f30*/  @!P0 BRA `(.L_x_40) ;  /* 0xfffffffc00f08947 */ /* 0x004fea000383ffff */
[----:B------:R-:W-:Y:S05]  /*9f40*/  BRA `(.L_x_142) ;  /* 0xffffff84006c7947 */ /* 0x000fea000383ffff */
.L_x_44:
[----:B------:R-:W-:-:S07]  /*9f50*/  MOV R0, UR4 ;  /* 0x0000000400007c02 */ /* 0x000fce0008000f00 */
.L_x_143:
[----:B-1----:R1:W2:Y:S02]  /*9f60*/  SYNCS.PHASECHK.TRANS64.TRYWAIT P0, [R0+URZ], R2 ;  /* 0x00000002000075a7 */ /* 0x0022a400080011ff */
[----:B--2---:R-:W-:Y:S05]  /*9f70*/  @!P0 NANOSLEEP.SYNCS 0x989680 ;  /* 0x009896800000895d */ /* 0x004fea0003900000 */
[----:B------:R-:W2:Y:S02]  /*9f80*/  @!P0 SYNCS.PHASECHK.TRANS64 P0, [R0+URZ], R2 ;  /* 0x00000002000085a7 */ /* 0x000ea400080010ff */
[----:B--2---:R-:W-:Y:S05]  /*9f90*/  @!P0 BRA `(.L_x_143) ;  /* 0xfffffffc00f08947 */ /* 0x004fea000383ffff */
[----:B------:R-:W-:Y:S05]  /*9fa0*/  BRA `(.L_x_144) ;  /* 0xffffff8c00147947 */ /* 0x000fea000383ffff */
.L_x_45:
[----:B------:R-:W-:-:S07]  /*9fb0*/  MOV R0, UR5 ;  /* 0x0000000500007c02 */ /* 0x000fce0008000f00 */
.L_x_145:
[----:B-1----:R1:W2:Y:S02]  /*9fc0*/  SYNCS.PHASECHK.TRANS64.TRYWAIT P0, [R0+URZ], R3 ;  /* 0x00000003000075a7 */ /* 0x0022a400080011ff */
[----:B--2---:R-:W-:Y:S05]  /*9fd0*/  @!P0 NANOSLEEP.SYNCS 0x989680 ;  /* 0x009896800000895d */ /* 0x004fea0003900000 */
[----:B------:R-:W2:Y:S02]  /*9fe0*/  @!P0 SYNCS.PHASECHK.TRANS64 P0, [R0+URZ], R3 ;  /* 0x00000003000085a7 */ /* 0x000ea400080010ff */
[----:B--2---:R-:W-:Y:S05]  /*9ff0*/  @!P0 BRA `(.L_x_145) ;  /* 0xfffffffc00f08947 */ /* 0x004fea000383ffff */
[----:B------:R-:W-:Y:S05]  /*a000*/  BRA `(.L_x_146) ;  /* 0xffffff8c00207947 */ /* 0x000fea000383ffff */
.L_x_46:
[----:B------:R-:W-:-:S07]  /*a010*/  MOV R0, UR5 ;  /* 0x0000000500007c02 */ /* 0x000fce0008000f00 */
.L_x_147:
[----:B-1----:R1:W2:Y:S02]  /*a020*/  SYNCS.PHASECHK.TRANS64.TRYWAIT P0, [R0+URZ], R3 ;  /* 0x00000003000075a7 */ /* 0x0022a400080011ff */
[----:B--2---:R-:W-:Y:S05]  /*a030*/  @!P0 NANOSLEEP.SYNCS 0x989680 ;  /* 0x009896800000895d */ /* 0x004fea0003900000 */
[----:B------:R-:W2:Y:S02]  /*a040*/  @!P0 SYNCS.PHASECHK.TRANS64 P0, [R0+URZ], R3 ;  /* 0x00000003000085a7 */ /* 0x000ea400080010ff */
[----:B--2---:R-:W-:Y:S05]  /*a050*/  @!P0 BRA `(.L_x_147) ;  /* 0xfffffffc00f08947 */ /* 0x004fea000383ffff */
[----:B------:R-:W-:Y:S05]  /*a060*/  BRA `(.L_x_148) ;  /* 0xffffff8c002c7947 */ /* 0x000fea000383ffff */
.L_x_47:
[----:B------:R-:W-:-:S07]  /*a070*/  MOV R0, UR5 ;  /* 0x0000000500007c02 */ /* 0x000fce0008000f00 */
.L_x_149:
[----:B-1----:R1:W2:Y:S02]  /*a080*/  SYNCS.PHASECHK.TRANS64.TRYWAIT P0, [R0+URZ], R3 ;  /* 0x00000003000075a7 */ /* 0x0022a400080011ff */
[----:B--2---:R-:W-:Y:S05]  /*a090*/  @!P0 NANOSLEEP.SYNCS 0x989680 ;  /* 0x009896800000895d */ /* 0x004fea0003900000 */
[----:B------:R-:W2:Y:S02]  /*a0a0*/  @!P0 SYNCS.PHASECHK.TRANS64 P0, [R0+URZ], R3 ;  /* 0x00000003000085a7 */ /* 0x000ea400080010ff */
[----:B--2---:R-:W-:Y:S05]  /*a0b0*/  @!P0 BRA `(.L_x_149) ;  /* 0xfffffffc00f08947 */ /* 0x004fea000383ffff */
[----:B------:R-:W-:Y:S05]  /*a0c0*/  BRA `(.L_x_150) ;  /* 0xffffff8c00387947 */ /* 0x000fea000383ffff */
.L_x_48:
[----:B------:R-:W-:-:S07]  /*a0d0*/  MOV R0, UR5 ;  /* 0x0000000500007c02 */ /* 0x000fce0008000f00 */
.L_x_151:
[----:B-1----:R1:W2:Y:S02]  /*a0e0*/  SYNCS.PHASECHK.TRANS64.TRYWAIT P0, [R0+URZ], R3 ;  /* 0x00000003000075a7 */ /* 0x0022a400080011ff */
[----:B--2---:R-:W-:Y:S05]  /*a0f0*/  @!P0 NANOSLEEP.SYNCS 0x989680 ;  /* 0x009896800000895d */ /* 0x004fea0003900000 */
[----:B------:R-:W2:Y:S02]  /*a100*/  @!P0 SYNCS.PHASECHK.TRANS64 P0, [R0+URZ], R3 ;  /* 0x00000003000085a7 */ /* 0x000ea400080010ff */
[----:B--2---:R-:W-:Y:S05]  /*a110*/  @!P0 BRA `(.L_x_151) ;  /* 0xfffffffc00f08947 */ /* 0x004fea000383ffff */
[----:B------:R-:W-:Y:S05]  /*a120*/  BRA `(.L_x_152) ;  /* 0xffffff8c00447947 */ /* 0x000fea000383ffff */
.L_x_49:
[----:B------:R-:W-:-:S07]  /*a130*/  MOV R0, UR5 ;  /* 0x0000000500007c02 */ /* 0x000fce0008000f00 */
.L_x_153:
[----:B-1----:R1:W2:Y:S02]  /*a140*/  SYNCS.PHASECHK.TRANS64.TRYWAIT P0, [R0+URZ], R3 ;  /* 0x00000003000075a7 */ /* 0x0022a400080011ff */
[----:B--2---:R-:W-:Y:S05]  /*a150*/  @!P0 NANOSLEEP.SYNCS 0x989680 ;  /* 0x009896800000895d */ /* 0x004fea0003900000 */
[----:B------:R-:W2:Y:S02]  /*a160*/  @!P0 SYNCS.PHASECHK.TRANS64 P0, [R0+URZ], R3 ;  /* 0x00000003000085a7 */ /* 0x000ea400080010ff */
[----:B--2---:R-:W-:Y:S05]  /*a170*/  @!P0 BRA `(.L_x_153) ;  /* 0xfffffffc00f08947 */ /* 0x004fea000383ffff */
[----:B------:R-:W-:Y:S05]  /*a180*/  BRA `(.L_x_154) ;  /* 0xffffff8c00507947 */ /* 0x000fea000383ffff */
.L_x_50:
[----:B------:R-:W-:-:S07]  /*a190*/  MOV R0, UR5 ;  /* 0x0000000500007c02 */ /* 0x000fce0008000f00 */
.L_x_155:
[----:B-1----:R1:W2:Y:S02]  /*a1a0*/  SYNCS.PHASECHK.TRANS64.TRYWAIT P0, [R0+URZ], R3 ;  /* 0x00000003000075a7 */ /* 0x0022a400080011ff */
[----:B--2---:R-:W-:Y:S05]  /*a1b0*/  @!P0 NANOSLEEP.SYNCS 0x989680 ;  /* 0x009896800000895d */ /* 0x004fea0003900000 */
[----:B------:R-:W2:Y:S02]  /*a1c0*/  @!P0 SYNCS.PHASECHK.TRANS64 P0, [R0+URZ], R3 ;  /* 0x00000003000085a7 */ /* 0x000ea400080010ff */
[----:B--2---:R-:W-:Y:S05]  /*a1d0*/  @!P0 BRA `(.L_x_155) ;  /* 0xfffffffc00f08947 */ /* 0x004fea000383ffff */
[----:B------:R-:W-:Y:S05]  /*a1e0*/  BRA `(.L_x_156) ;  /* 0xffffff8c005c7947 */ /* 0x000fea000383ffff */
.L_x_51:
[----:B------:R-:W-:-:S07]  /*a1f0*/  MOV R0, UR5 ;  /* 0x0000000500007c02 */ /* 0x000fce0008000f00 */
.L_x_157:
[----:B-1----:R1:W2:Y:S02]  /*a200*/  SYNCS.PHASECHK.TRANS64.TRYWAIT P0, [R0+URZ], R3 ;  /* 0x00000003000075a7 */ /* 0x0022a400080011ff */
[----:B--2---:R-:W-:Y:S05]  /*a210*/  @!P0 NANOSLEEP.SYNCS 0x989680 ;  /* 0x009896800000895d */ /* 0x004fea0003900000 */
[----:B------:R-:W2:Y:S02]  /*a220*/  @!P0 SYNCS.PHASECHK.TRANS64 P0, [R0+URZ], R3 ;  /* 0x00000003000085a7 */ /* 0x000ea400080010ff */
[----:B--2---:R-:W-:Y:S05]  /*a230*/  @!P0 BRA `(.L_x_157) ;  /* 0xfffffffc00f08947 */ /* 0x004fea000383ffff */
[----:B------:R-:W-:Y:S05]  /*a240*/  BRA `(.L_x_158) ;  /* 0xffffff8c00687947 */ /* 0x000fea000383ffff */
.L_x_52:
[----:B------:R-:W-:-:S07]  /*a250*/  MOV R0, UR5 ;  /* 0x0000000500007c02 */ /* 0x000fce0008000f00 */
.L_x_159:
[----:B-1----:R1:W2:Y:S02]  /*a260*/  SYNCS.PHASECHK.TRANS64.TRYWAIT P0, [R0+URZ], R3 ;  /* 0x00000003000075a7 */ /* 0x0022a400080011ff */
[----:B--2---:R-:W-:Y:S05]  /*a270*/  @!P0 NANOSLEEP.SYNCS 0x989680 ;  /* 0x009896800000895d */ /* 0x004fea0003900000 */
[----:B------:R-:W2:Y:S02]  /*a280*/  @!P0 SYNCS.PHASECHK.TRANS64 P0, [R0+URZ], R3 ;  /* 0x00000003000085a7 */ /* 0x000ea400080010ff */
[----:B--2---:R-:W-:Y:S05]  /*a290*/  @!P0 BRA `(.L_x_159) ;  /* 0xfffffffc00f08947 */ /* 0x004fea000383ffff */
[----:B------:R-:W-:Y:S05]  /*a2a0*/  BRA `(.L_x_160) ;  /* 0xffffff8c00747947 */ /* 0x000fea000383ffff */
.L_x_55:
[----:B-1----:R1:W2:Y:S02]  /*a2b0*/  SYNCS.PHASECHK.TRANS64.TRYWAIT P0, [R2+URZ+0x150], R4 ;  /* 0x00015004020075a7 */ /* 0x0022a400080011ff */
[----:B--2---:R-:W-:Y:S05]  /*a2c0*/  @!P0 NANOSLEEP.SYNCS 0x989680 ;  /* 0x009896800000895d */ /* 0x004fea0003900000 */
[----:B------:R-:W2:Y:S02]  /*a2d0*/  @!P0 SYNCS.PHASECHK.TRANS64 P0, [R2+URZ+0x150], R4 ;  /* 0x00015004020085a7 */ /* 0x000ea400080010ff */
[----:B--2---:R-:W-:Y:S05]  /*a2e0*/  @!P0 BRA `(.L_x_55) ;  /* 0xfffffffc00f08947 */ /* 0x004fea000383ffff */
[----:B------:R-:W-:Y:S05]  /*a2f0*/  BRA `(.L_x_161) ;  /* 0xffffff8c00d07947 */ /* 0x000fea000383ffff */
.L_x_56:
[----:B------:R-:W-:-:S07]  /*a300*/  MOV R2, UR4 ;  /* 0x0000000400027c02 */ /* 0x000fce0008000f00 */
.L_x_162:
[----:B-1----:R1:W2:Y:S02]  /*a310*/  SYNCS.PHASECHK.TRANS64.TRYWAIT P0, [R2+URZ+0x100], R5 ;  /* 0x00010005020075a7 */ /* 0x0022a400080011ff */
[----:B--2---:R-:W-:Y:S05]  /*a320*/  @!P0 NANOSLEEP.SYNCS 0x989680 ;  /* 0x009896800000895d */ /* 0x004fea0003900000 */
[----:B------:R-:W2:Y:S02]  /*a330*/  @!P0 SYNCS.PHASECHK.TRANS64 P0, [R2+URZ+0x100], R5 ;  /* 0x00010005020085a7 */ /* 0x000ea400080010ff */
[----:B--2---:R-:W-:Y:S05]  /*a340*/  @!P0 BRA `(.L_x_162) ;  /* 0xfffffffc00f08947 */ /* 0x004fea000383ffff */
[----:B------:R-:W-:Y:S05]  /*a350*/  BRA `(.L_x_163) ;  /* 0xffffff8c00e07947 */ /* 0x000fea000383ffff */
.L_x_57:
[----:B-1----:R1:W2:Y:S02]  /*a360*/  SYNCS.PHASECHK.TRANS64.TRYWAIT P1, [R2+URZ+0xf0], R4 ;  /* 0x0000f004020075a7 */ /* 0x0022a400080211ff */
[----:B--2---:R-:W-:Y:S05]  /*a370*/  @!P1 NANOSLEEP.SYNCS 0x989680 ;  /* 0x009896800000995d */ /* 0x004fea0003900000 */
[----:B------:R-:W2:Y:S02]  /*a380*/  @!P1 SYNCS.PHASECHK.TRANS64 P1, [R2+URZ+0xf0], R4 ;  /* 0x0000f004020095a7 */ /* 0x000ea400080210ff */
[----:B--2---:R-:W-:Y:S05]  /*a390*/  @!P1 BRA `(.L_x_57) ;  /* 0xfffffffc00f09947 */ /* 0x004fea000383ffff */
[----:B------:R-:W-:Y:S05]  /*a3a0*/  BRA `(.L_x_164) ;  /* 0xffffff9000107947 */ /* 0x000fea000383ffff */
.L_x_60:
[----:B------:R-:W-:-:S07]  /*a3b0*/  MOV R0, UR4 ;  /* 0x0000000400007c02 */ /* 0x000fce0008000f00 */
.L_x_165:
[----:B-1----:R1:W2:Y:S02]  /*a3c0*/  SYNCS.PHASECHK.TRANS64.TRYWAIT P0, [R0+URZ+0x100], R2 ;  /* 0x00010002000075a7 */ /* 0x0022a400080011ff */
[----:B--2---:R-:W-:Y:S05]  /*a3d0*/  @!P0 NANOSLEEP.SYNCS 0x989680 ;  /* 0x009896800000895d */ /* 0x004fea0003900000 */
[----:B------:R-:W2:Y:S02]  /*a3e0*/  @!P0 SYNCS.PHASECHK.TRANS64 P0, [R0+URZ+0x100], R2 ;  /* 0x00010002000085a7 */ /* 0x000ea400080010ff */
[----:B--2---:R-:W-:Y:S05]  /*a3f0*/  @!P0 BRA `(.L_x_165) ;  /* 0xfffffffc00f08947 */ /* 0x004fea000383ffff */
[----:B------:R-:W-:Y:S05]  /*a400*/  BRA `(.L_x_59) ;  /* 0xffffff9000647947 */ /* 0x000fea000383ffff */
.L_x_67:
[----:B-1----:R1:W2:Y:S02]  /*a410*/  SYNCS.PHASECHK.TRANS64.TRYWAIT P1, [R0+URZ+0xf0], R2 ;  /* 0x0000f002000075a7 */ /* 0x0022a400080211ff */
[----:B--2---:R-:W-:Y:S05]  /*a420*/  @!P1 NANOSLEEP.SYNCS 0x989680 ;  /* 0x009896800000995d */ /* 0x004fea0003900000 */
[----:B------:R-:W2:Y:S02]  /*a430*/  @!P1 SYNCS.PHASECHK.TRANS64 P1, [R0+URZ+0xf0], R2 ;  /* 0x0000f002000095a7 */ /* 0x000ea400080210ff */
[----:B--2---:R-:W-:Y:S05]  /*a440*/  @!P1 BRA `(.L_x_67) ;  /* 0xfffffffc00f09947 */ /* 0x004fea000383ffff */
[----:B------:R-:W-:Y:S05]  /*a450*/  BRA `(.L_x_166) ;  /* 0xffffff9400c87947 */ /* 0x000fea000383ffff */
.L_x_68:
[----:B------:R-:W-:-:S07]  /*a460*/  MOV R2, UR23 ;  /* 0x0000001700027c02 */ /* 0x000fce0008000f00 */
.L_x_167:
[----:B-1----:R1:W2:Y:S02]  /*a470*/  SYNCS.PHASECHK.TRANS64.TRYWAIT P0, [R2+URZ+0x130], R0 ;  /* 0x00013000020075a7 */ /* 0x0022a400080011ff */
[----:B--2---:R-:W-:Y:S05]  /*a480*/  @!P0 NANOSLEEP.SYNCS 0x989680 ;  /* 0x009896800000895d */ /* 0x004fea0003900000 */
[----:B------:R-:W2:Y:S02]  /*a490*/  @!P0 SYNCS.PHASECHK.TRANS64 P0, [R2+URZ+0x130], R0 ;  /* 0x00013000020085a7 */ /* 0x000ea400080010ff */
[----:B--2---:R-:W-:Y:S05]  /*a4a0*/  @!P0 BRA `(.L_x_167) ;  /* 0xfffffffc00f08947 */ /* 0x004fea000383ffff */
[----:B------:R-:W-:Y:S05]  /*a4b0*/  BRA `(.L_x_168) ;  /* 0xffffff9800187947 */ /* 0x000fea000383ffff */
.L_x_71:
[----:B------:R-:W-:Y:S07]  /*a4c0*/  MOV R0, UR5 ;  /* 0x0000000500007c02 */ /* 0x000fee0008000f00 */
.L_x_169:
[----:B-1----:R1:W2:Y:S02]  /*a4d0*/  SYNCS.PHASECHK.TRANS64.TRYWAIT P0, [R0+URZ], R2 ;  /* 0x00000002000075a7 */ /* 0x0022a400080011ff */
[----:B--2---:R-:W-:Y:S05]  /*a4e0*/  @!P0 NANOSLEEP.SYNCS 0x989680 ;  /* 0x009896800000895d */ /* 0x004fea0003900000 */
[----:B------:R-:W2:Y:S02]  /*a4f0*/  @!P0 SYNCS.PHASECHK.TRANS64 P0, [R0+URZ], R2 ;  /* 0x00000002000085a7 */ /* 0x000ea400080010ff */
[----:B--2---:R-:W-:Y:S05]  /*a500*/  @!P0 BRA `(.L_x_169) ;  /* 0xfffffffc00f08947 */ /* 0x004fea000383ffff */
[----:B------:R-:W-:Y:S05]  /*a510*/  BRA `(.L_x_70) ;  /* 0xffffff9800347947 */ /* 0x000fea000383ffff */
.L_x_74:
[----:B------:R-:W-:-:S07]  /*a520*/  MOV R0, UR4 ;  /* 0x0000000400007c02 */ /* 0x000fce0008000f00 */
.L_x_170:
[----:B--2---:R2:W4:Y:S02]  /*a530*/  SYNCS.PHASECHK.TRANS64.TRYWAIT P0, [R0+URZ], R2 ;  /* 0x00000002000075a7 */ /* 0x00452400080011ff */
[----:B----4-:R-:W-:Y:S05]  /*a540*/  @!P0 NANOSLEEP.SYNCS 0x989680 ;  /* 0x009896800000895d */ /* 0x010fea0003900000 */
[----:B------:R-:W4:Y:S02]  /*a550*/  @!P0 SYNCS.PHASECHK.TRANS64 P0, [R0+URZ], R2 ;  /* 0x00000002000085a7 */ /* 0x000f2400080010ff */
[----:B----4-:R-:W-:Y:S05]  /*a560*/  @!P0 BRA `(.L_x_170) ;  /* 0xfffffffc00f08947 */ /* 0x010fea000383ffff */
[----:B------:R-:W-:Y:S05]  /*a570*/  BRA `(.L_x_171) ;  /* 0xffffff9800e87947 */ /* 0x000fea000383ffff */
.L_x_75:
[----:B------:R-:W-:-:S07]  /*a580*/  MOV R0, UR5 ;  /* 0x0000000500007c02 */ /* 0x000fce0008000f00 */
.L_x_172:
[----:B-1----:R1:W2:Y:S02]  /*a590*/  SYNCS.PHASECHK.TRANS64.TRYWAIT P0, [R0+URZ], R3 ;  /* 0x00000003000075a7 */ /* 0x0022a400080011ff */
[----:B--2---:R-:W-:Y:S05]  /*a5a0*/  @!P0 NANOSLEEP.SYNCS 0x989680 ;  /* 0x009896800000895d */ /* 0x004fea0003900000 */
[----:B------:R-:W2:Y:S02]  /*a5b0*/  @!P0 SYNCS.PHASECHK.TRANS64 P0, [R0+URZ], R3 ;  /* 0x00000003000085a7 */ /* 0x000ea400080010ff */
[----:B--2---:R-:W-:Y:S05]  /*a5c0*/  @!P0 BRA `(.L_x_172) ;  /* 0xfffffffc00f08947 */ /* 0x004fea000383ffff */
[----:B------:R-:W-:Y:S05]  /*a5d0*/  BRA `(.L_x_173) ;  /* 0xffffff9800f47947 */ /* 0x000fea000383ffff */
.L_x_76:
[----:B------:R-:W-:-:S07]  /*a5e0*/  MOV R0, UR5 ;  /* 0x0000000500007c02 */ /* 0x000fce0008000f00 */
.L_x_174:
[----:B-1----:R1:W2:Y:S02]  /*a5f0*/  SYNCS.PHASECHK.TRANS64.TRYWAIT P0, [R0+URZ], R3 ;  /* 0x00000003000075a7 */ /* 0x0022a400080011ff */
[----:B--2---:R-:W-:Y:S05]  /*a600*/  @!P0 NANOSLEEP.SYNCS 0x989680 ;  /* 0x009896800000895d */ /* 0x004fea0003900000 */
[----:B------:R-:W2:Y:S02]  /*a610*/  @!P0 SYNCS.PHASECHK.TRANS64 P0, [R0+URZ], R3 ;  /* 0x00000003000085a7 */ /* 0x000ea400080010ff */
[----:B--2---:R-:W-:Y:S05]  /*a620*/  @!P0 BRA `(.L_x_174) ;  /* 0xfffffffc00f08947 */ /* 0x004fea000383ffff */
[----:B------:R-:W-:Y:S05]  /*a630*/  BRA `(.L_x_175) ;  /* 0xffffff9c00007947 */ /* 0x000fea000383ffff */
.L_x_77:
[----:B-1----:R-:W-:-:S07]  /*a640*/  MOV R0, UR4 ;  /* 0x0000000400007c02 */ /* 0x002fce0008000f00 */
.L_x_176:
[----:B-1----:R1:W2:Y:S02]  /*a650*/  SYNCS.PHASECHK.TRANS64.TRYWAIT P0, [R0+URZ], R2 ;  /* 0x00000002000075a7 */ /* 0x0022a400080011ff */
[----:B--2---:R-:W-:Y:S05]  /*a660*/  @!P0 NANOSLEEP.SYNCS 0x989680 ;  /* 0x009896800000895d */ /* 0x004fea0003900000 */
[----:B------:R-:W2:Y:S02]  /*a670*/  @!P0 SYNCS.PHASECHK.TRANS64 P0, [R0+URZ], R2 ;  /* 0x00000002000085a7 */ /* 0x000ea400080010ff */
[----:B--2---:R-:W-:Y:S05]  /*a680*/  @!P0 BRA `(.L_x_176) ;  /* 0xfffffffc00f08947 */ /* 0x004fea000383ffff */
[----:B------:R-:W-:Y:S05]  /*a690*/  BRA `(.L_x_177) ;  /* 0xffffff9c000c7947 */ /* 0x000fea000383ffff */
.L_x_82:
[----:B--2---:R2:W3:Y:S02]  /*a6a0*/  SYNCS.PHASECHK.TRANS64.TRYWAIT P0, [R12+URZ+0xf0], R0 ;  /* 0x0000f0000c0075a7 */ /* 0x0044e400080011ff */
[----:B---3--:R-:W-:Y:S05]  /*a6b0*/  @!P0 NANOSLEEP.SYNCS 0x989680 ;  /* 0x009896800000895d */ /* 0x008fea0003900000 */
[----:B------:R-:W3:Y:S02]  /*a6c0*/  @!P0 SYNCS.PHASECHK.TRANS64 P0, [R12+URZ+0xf0], R0 ;  /* 0x0000f0000c0085a7 */ /* 0x000ee400080010ff */
[----:B---3--:R-:W-:Y:S05]  /*a6d0*/  @!P0 BRA `(.L_x_82) ;  /* 0xfffffffc00f08947 */ /* 0x008fea000383ffff */
[----:B------:R-:W-:Y:S05]  /*a6e0*/  BRA `(.L_x_178) ;  /* 0xffffffa0002c7947 */ /* 0x000fea000383ffff */
.L_x_85:
[----:B-1----:R-:W-:Y:S07]  /*a6f0*/  MOV R0, UR21 ;  /* 0x0000001500007c02 */ /* 0x002fee0008000f00 */
.L_x_179:
[----:B-1----:R1:W2:Y:S02]  /*a700*/  SYNCS.PHASECHK.TRANS64.TRYWAIT P2, [R0+URZ+0xe8], R6 ;  /* 0x0000e806000075a7 */ /* 0x0022a400080411ff */
[----:B--2---:R-:W-:Y:S05]  /*a710*/  @!P2 NANOSLEEP.SYNCS 0x989680 ;  /* 0x009896800000a95d */ /* 0x004fea0003900000 */
[----:B------:R-:W2:Y:S02]  /*a720*/  @!P2 SYNCS.PHASECHK.TRANS64 P2, [R0+URZ+0xe8], R6 ;  /* 0x0000e8060000a5a7 */ /* 0x000ea400080410ff */
[----:B--2---:R-:W-:Y:S05]  /*a730*/  @!P2 BRA `(.L_x_179) ;  /* 0xfffffffc00f0a947 */ /* 0x004fea000383ffff */
[----:B------:R-:W-:Y:S05]  /*a740*/  BRA `(.L_x_84) ;  /* 0xffffffa400947947 */ /* 0x000fea000383ffff */
.L_x_88:
[----:B------:R-:W-:Y:S07]  /*a750*/  MOV R0, UR21 ;  /* 0x0000001500007c02 */ /* 0x000fee0008000f00 */
.L_x_180:
[----:B-1----:R1:W2:Y:S02]  /*a760*/  SYNCS.PHASECHK.TRANS64.TRYWAIT P0, [R0+URZ+0xc0], R9 ;  /* 0x0000c009000075a7 */ /* 0x0022a400080011ff */
[----:B--2---:R-:W-:Y:S05]  /*a770*/  @!P0 NANOSLEEP.SYNCS 0x989680 ;  /* 0x009896800000895d */ /* 0x004fea0003900000 */
[----:B------:R-:W2:Y:S02]  /*a780*/  @!P0 SYNCS.PHASECHK.TRANS64 P0, [R0+URZ+0xc0], R9 ;  /* 0x0000c009000085a7 */ /* 0x000ea400080010ff */
[----:B--2---:R-:W-:Y:S05]  /*a790*/  @!P0 BRA `(.L_x_180) ;  /* 0xfffffffc00f08947 */ /* 0x004fea000383ffff */
[----:B------:R-:W-:Y:S05]  /*a7a0*/  BRA `(.L_x_181) ;  /* 0xffffffa400f07947 */ /* 0x000fea000383ffff */
.L_x_89:
[----:B------:R-:W-:Y:S07]  /*a7b0*/  MOV R0, UR21 ;  /* 0x0000001500007c02 */ /* 0x000fee0008000f00 */
.L_x_182:
[----:B-1----:R1:W2:Y:S02]  /*a7c0*/  SYNCS.PHASECHK.TRANS64.TRYWAIT P0, [R0+URZ+0xc8], R9 ;  /* 0x0000c809000075a7 */ /* 0x0022a400080011ff */
[----:B--2---:R-:W-:Y:S05]  /*a7d0*/  @!P0 NANOSLEEP.SYNCS 0x989680 ;  /* 0x009896800000895d */ /* 0x004fea0003900000 */
[----:B------:R-:W2:Y:S02]  /*a7e0*/  @!P0 SYNCS.PHASECHK.TRANS64 P0, [R0+URZ+0xc8], R9 ;  /* 0x0000c809000085a7 */ /* 0x000ea400080010ff */
[----:B--2---:R-:W-:Y:S05]  /*a7f0*/  @!P0 BRA `(.L_x_182) ;  /* 0xfffffffc00f08947 */ /* 0x004fea000383ffff */
[----:B------:R-:W-:Y:S05]  /*a800*/  BRA `(.L_x_183) ;  /* 0xffffffa8002c7947 */ /* 0x000fea000383ffff */
.L_x_90:
[----:B------:R-:W-:Y:S07]  /*a810*/  MOV R0, UR21 ;  /* 0x0000001500007c02 */ /* 0x000fee0008000f00 */
.L_x_184:
[----:B-1----:R1:W2:Y:S02]  /*a820*/  SYNCS.PHASECHK.TRANS64.TRYWAIT P0, [R0+URZ+0xd0], R9 ;  /* 0x0000d009000075a7 */ /* 0x0022a400080011ff */
[----:B--2---:R-:W-:Y:S05]  /*a830*/  @!P0 NANOSLEEP.SYNCS 0x989680 ;  /* 0x009896800000895d */ /* 0x004fea0003900000 */
[----:B------:R-:W2:Y:S02]  /*a840*/  @!P0 SYNCS.PHASECHK.TRANS64 P0, [R0+URZ+0xd0], R9 ;  /* 0x0000d009000085a7 */ /* 0x000ea400080010ff */
[----:B--2---:R-:W-:Y:S05]  /*a850*/  @!P0 BRA `(.L_x_184) ;  /* 0xfffffffc00f08947 */ /* 0x004fea000383ffff */
[----:B------:R-:W-:Y:S05]  /*a860*/  BRA `(.L_x_185) ;  /* 0xffffffa800747947 */ /* 0x000fea000383ffff */
.L_x_91:
[----:B------:R-:W-:Y:S07]  /*a870*/  MOV R0, UR21 ;  /* 0x0000001500007c02 */ /* 0x000fee0008000f00 */
.L_x_186:
[----:B-1----:R1:W2:Y:S02]  /*a880*/  SYNCS.PHASECHK.TRANS64.TRYWAIT P0, [R0+URZ+0xd8], R9 ;  /* 0x0000d809000075a7 */ /* 0x0022a400080011ff */
[----:B--2---:R-:W-:Y:S05]  /*a890*/  @!P0 NANOSLEEP.SYNCS 0x989680 ;  /* 0x009896800000895d */ /* 0x004fea0003900000 */
[----:B------:R-:W2:Y:S02]  /*a8a0*/  @!P0 SYNCS.PHASECHK.TRANS64 P0, [R0+URZ+0xd8], R9 ;  /* 0x0000d809000085a7 */ /* 0x000ea400080010ff */
[----:B--2---:R-:W-:Y:S05]  /*a8b0*/  @!P0 BRA `(.L_x_186) ;  /* 0xfffffffc00f08947 */ /* 0x004fea000383ffff */
[----:B------:R-:W-:Y:S05]  /*a8c0*/  BRA `(.L_x_187) ;  /* 0xffffffa800b87947 */ /* 0x000fea000383ffff */
.L_x_93:
[----:B------:R-:W-:-:S07]  /*a8d0*/  MOV R0, UR21 ;  /* 0x0000001500007c02 */ /* 0x000fce0008000f00 */
.L_x_188:
[----:B-1----:R1:W3:Y:S02]  /*a8e0*/  SYNCS.PHASECHK.TRANS64.TRYWAIT P0, [R0+URZ+0xc0], R2 ;  /* 0x0000c002000075a7 */ /* 0x0022e400080011ff */
[----:B---3--:R-:W-:Y:S05]  /*a8f0*/  @!P0 NANOSLEEP.SYNCS 0x989680 ;  /* 0x009896800000895d */ /* 0x008fea0003900000 */
[----:B------:R-:W3:Y:S02]  /*a900*/  @!P0 SYNCS.PHASECHK.TRANS64 P0, [R0+URZ+0xc0], R2 ;  /* 0x0000c002000085a7 */ /* 0x000ee400080010ff */
[----:B---3--:R-:W-:Y:S05]  /*a910*/  @!P0 BRA `(.L_x_188) ;  /* 0xfffffffc00f08947 */ /* 0x008fea000383ffff */
[----:B------:R-:W-:Y:S05]  /*a920*/  BRA `(.L_x_189) ;  /* 0xffffffac002c7947 */ /* 0x000fea000383ffff */
.L_x_94:
[----:B-1----:R-:W-:-:S07]  /*a930*/  MOV R0, UR21 ;  /* 0x0000001500007c02 */ /* 0x002fce0008000f00 */
.L_x_190:
[----:B-1----:R1:W3:Y:S02]  /*a940*/  SYNCS.PHASECHK.TRANS64.TRYWAIT P0, [R0+URZ+0xc8], R2 ;  /* 0x0000c802000075a7 */ /* 0x0022e400080011ff */
[----:B---3--:R-:W-:Y:S05]  /*a950*/  @!P0 NANOSLEEP.SYNCS 0x989680 ;  /* 0x009896800000895d */ /* 0x008fea0003900000 */
[----:B------:R-:W3:Y:S02]  /*a960*/  @!P0 SYNCS.PHASECHK.TRANS64 P0, [R0+URZ+0xc8], R2 ;  /* 0x0000c802000085a7 */ /* 0x000ee400080010ff */
[----:B---3--:R-:W-:Y:S05]  /*a970*/  @!P0 BRA `(.L_x_190) ;  /* 0xfffffffc00f08947 */ /* 0x008fea000383ffff */
[----:B------:R-:W-:Y:S05]  /*a980*/  BRA `(.L_x_191) ;  /* 0xffffffac001c7947 */ /* 0x000fea000383ffff */
.L_x_95:
[----:B-1----:R-:W-:-:S07]  /*a990*/  MOV R0, UR21 ;  /* 0x0000001500007c02 */ /* 0x002fce0008000f00 */
.L_x_192:
[----:B-1----:R1:W3:Y:S02]  /*a9a0*/  SYNCS.PHASECHK.TRANS64.TRYWAIT P0, [R0+URZ+0xd0], R2 ;  /* 0x0000d002000075a7 */ /* 0x0022e400080011ff */
[----:B---3--:R-:W-:Y:S05]  /*a9b0*/  @!P0 NANOSLEEP.SYNCS 0x989680 ;  /* 0x009896800000895d */ /* 0x008fea0003900000 */
[----:B------:R-:W3:Y:S02]  /*a9c0*/  @!P0 SYNCS.PHASECHK.TRANS64 P0, [R0+URZ+0xd0], R2 ;  /* 0x0000d002000085a7 */ /* 0x000ee400080010ff */
[----:B---3--:R-:W-:Y:S05]  /*a9d0*/  @!P0 BRA `(.L_x_192) ;  /* 0xfffffffc00f08947 */ /* 0x008fea000383ffff */
[----:B------:R-:W-:Y:S05]  /*a9e0*/  BRA `(.L_x_193) ;  /* 0xffffffac000c7947 */ /* 0x000fea000383ffff */
.L_x_97:
[----:B--2---:R2:W4:Y:S02]  /*a9f0*/  SYNCS.PHASECHK.TRANS64.TRYWAIT P0, [R3+URZ+0xf0], R0 ;  /* 0x0000f000030075a7 */ /* 0x00452400080011ff */
[----:B----4-:R-:W-:Y:S05]  /*aa00*/  @!P0 NANOSLEEP.SYNCS 0x989680 ;  /* 0x009896800000895d */ /* 0x010fea0003900000 */
[----:B------:R-:W4:Y:S02]  /*aa10*/  @!P0 SYNCS.PHASECHK.TRANS64 P0, [R3+URZ+0xf0], R0 ;  /* 0x0000f000030085a7 */ /* 0x000f2400080010ff */
[----:B----4-:R-:W-:Y:S05]  /*aa20*/  @!P0 BRA `(.L_x_97) ;  /* 0xfffffffc00f08947 */ /* 0x010fea000383ffff */
[----:B------:R-:W-:Y:S05]  /*aa30*/  BRA `(.L_x_194) ;  /* 0xffffffac00d87947 */ /* 0x000fea000383ffff */
.L_x_108:
[----:B-1----:R1:W2:Y:S02]  /*aa40*/  SYNCS.PHASECHK.TRANS64.TRYWAIT P1, [R2+URZ+0xa0], R0 ;  /* 0x0000a000020075a7 */ /* 0x0022a400080211ff */
[----:B--2---:R-:W-:Y:S05]  /*aa50*/  @!P1 NANOSLEEP.SYNCS 0x989680 ;  /* 0x009896800000995d */ /* 0x004fea0003900000 */
[----:B------:R-:W2:Y:S02]  /*aa60*/  @!P1 SYNCS.PHASECHK.TRANS64 P1, [R2+URZ+0xa0], R0 ;  /* 0x0000a000020095a7 */ /* 0x000ea400080210ff */
[----:B--2---:R-:W-:Y:S05]  /*aa70*/  @!P1 BRA `(.L_x_108) ;  /* 0xfffffffc00f09947 */ /* 0x004fea000383ffff */
[----:B------:R-:W-:Y:S05]  /*aa80*/  BRA `(.L_x_107) ;  /* 0xffffffbc00387947 */ /* 0x000fea000383ffff */
.L_x_110:
[----:B--2---:R2:W3:Y:S02]  /*aa90*/  SYNCS.PHASECHK.TRANS64.TRYWAIT P0, [R52+URZ+0x110], R3 ;  /* 0x00011003340075a7 */ /* 0x0044e400080011ff */
[----:B---3--:R-:W-:Y:S05]  /*aaa0*/  @!P0 NANOSLEEP.SYNCS 0x989680 ;  /* 0x009896800000895d */ /* 0x008fea0003900000 */
[----:B------:R-:W3:Y:S02]  /*aab0*/  @!P0 SYNCS.PHASECHK.TRANS64 P0, [R52+URZ+0x110], R3 ;  /* 0x00011003340085a7 */ /* 0x000ee400080010ff */
[----:B---3--:R-:W-:Y:S05]  /*aac0*/  @!P0 BRA `(.L_x_110) ;  /* 0xfffffffc00f08947 */ /* 0x008fea000383ffff */
[----:B------:R-:W-:Y:S05]  /*aad0*/  BRA `(.L_x_109) ;  /* 0xffffffbc008c7947 */ /* 0x000fea000383ffff */
.L_x_118:
[----:B--2---:R2:W3:Y:S02]  /*aae0*/  SYNCS.PHASECHK.TRANS64.TRYWAIT P0, [R0+URZ+0xa0], R2 ;  /* 0x0000a002000075a7 */ /* 0x0044e400080011ff */
[----:B---3--:R-:W-:Y:S05]  /*aaf0*/  @!P0 NANOSLEEP.SYNCS 0x989680 ;  /* 0x009896800000895d */ /* 0x008fea0003900000 */
[----:B------:R-:W3:Y:S02]  /*ab00*/  @!P0 SYNCS.PHASECHK.TRANS64 P0, [R0+URZ+0xa0], R2 ;  /* 0x0000a002000085a7 */ /* 0x000ee400080010ff */
[----:B---3--:R-:W-:Y:S05]  /*ab10*/  @!P0 BRA `(.L_x_118) ;  /* 0xfffffffc00f08947 */ /* 0x008fea000383ffff */
[----:B------:R-:W-:Y:S05]  /*ab20*/  BRA `(.L_x_117) ;  /* 0xffffffc800807947 */ /* 0x000fea000383ffff */
.L_x_126:
[----:B--2---:R2:W3:Y:S02]  /*ab30*/  SYNCS.PHASECHK.TRANS64.TRYWAIT P0, [R0+URZ+0xa0], R4 ;  /* 0x0000a004000075a7 */ /* 0x0044e400080011ff */
[----:B---3--:R-:W-:Y:S05]  /*ab40*/  @!P0 NANOSLEEP.SYNCS 0x989680 ;  /* 0x009896800000895d */ /* 0x008fea0003900000 */
[----:B------:R-:W3:Y:S02]  /*ab50*/  @!P0 SYNCS.PHASECHK.TRANS64 P0, [R0+URZ+0xa0], R4 ;  /* 0x0000a004000085a7 */ /* 0x000ee400080010ff */
[----:B---3--:R-:W-:Y:S05]  /*ab60*/  @!P0 BRA `(.L_x_126) ;  /* 0xfffffffc00f08947 */ /* 0x008fea000383ffff */
[----:B------:R-:W-:Y:S05]  /*ab70*/  BRA `(.L_x_125) ;  /* 0xffffffd400bc7947 */ /* 0x000fea000383ffff */
.L_x_134:
[----:B--2---:R2:W3:Y:S02]  /*ab80*/  SYNCS.PHASECHK.TRANS64.TRYWAIT P0, [R0+URZ+0xa0], R2 ;  /* 0x0000a002000075a7 */ /* 0x0044e400080011ff */
[----:B---3--:R-:W-:Y:S05]  /*ab90*/  @!P0 NANOSLEEP.SYNCS 0x989680 ;  /* 0x009896800000895d */ /* 0x008fea0003900000 */
[----:B------:R-:W3:Y:S02]  /*aba0*/  @!P0 SYNCS.PHASECHK.TRANS64 P0, [R0+URZ+0xa0], R2 ;  /* 0x0000a002000085a7 */ /* 0x000ee400080010ff */
[----:B---3--:R-:W-:Y:S05]  /*abb0*/  @!P0 BRA `(.L_x_134) ;  /* 0xfffffffc00f08947 */ /* 0x008fea000383ffff */
[----:B------:R-:W-:Y:S05]  /*abc0*/  BRA `(.L_x_133) ;  /* 0xffffffe400087947 */ /* 0x000fea000383ffff */
        .weak           $__internal_0_$__cuda_sm10x_tcgen05_guardrail_trap_col_being_dealloced_not_returned_by_alloc
        .type           $__internal_0_$__cuda_sm10x_tcgen05_guardrail_trap_col_being_dealloced_not_returned_by_alloc,@function
        .size           $__internal_0_$__cuda_sm10x_tcgen05_guardrail_trap_col_being_dealloced_not_returned_by_alloc,($__internal_1_$__cuda_sm10x_tcgen05_guardrail_trap_phase_invalid_during_alloc - $__internal_0_$__cuda_sm10x_tcgen05_guardrail_trap_col_being_dealloced_not_returned_by_alloc)
$__internal_0_$__cuda_sm10x_tcgen05_guardrail_trap_col_being_dealloced_not_returned_by_alloc:
[----:B------:R-:W-:Y:S05]  /*abd0*/  BPT.TRAP 0x1 ;  /* 0x000000040000795c */ /* 0x000fea0000300000 */
[----:B------:R-:W-:-:S04]  /*abe0*/  HFMA2 R3, -RZ, RZ, 0, 0 ;  /* 0x00000000ff037431 */ /* 0x000fc800000001ff */
[----:B------:R-:W-:Y:S05]  /*abf0*/  RET.REL.NODEC R2 `(_ZN7cutlass13device_kernelINS_4gemm6kernel13GemmUniversalIN4cute5tupleIJiiiiEEENS1_10collective13CollectiveMmaINS1_35MainloopSm100TmaUmmaWarpSpecializedILi10ELi2ELi4ENS5_IJNS4_1CILi4EEESB_NSA_ILi1EEEEEEEENS5_IJNSA_ILi64EEENSA_ILi256EEESF_EEEaNS5_IJlSC_lEEEaSI_NS4_8TiledMMAINS4_8MMA_AtomIJNS4_15SM100_MMA_S8_SSIaaiLi64ELi256ELNS4_4UMMA5MajorE0ELSN_0ELNSM_8SaturateE0EEEEEENS4_6LayoutINS5_IJSC_SC_SC_EEENS5_IJNSA_ILi0EEEST_ST_EEEEENS5_IJNS4_10UnderscoreESW_SW_EEEEENS4_23SM90_TMA_LOAD_MULTICASTENS4_14ComposedLayoutINS4_7SwizzleILi2ELi4ELi3EEENS4_18smem_ptr_flag_bitsILi8EEENSR_INS5_IJNSA_ILi8EEESF_EEENS5_IJSF_SC_EEEEEEEvNS4_8identityESZ_S19_vS1A_EENS_8epilogue10collective18CollectiveEpilogueINS1C_23Sm100TmaWarpSpecializedILi4ELi2ELi32ELb0ELb0EEEJSH_NS5_IJNSR_ISF_SC_EES1H_EEEaSI_aSI_NS1C_6fusion15FusionCallbacksIS1G_NS1J_17LinearCombinationIaiaiLNS_15FloatRoundStyleE2EEESH_S1I_JEEENS4_5SM1004TMEM4LOAD26SM100_TMEM_LOAD_16dp32b32xENS4_13SM90_TMA_LOADES19_NS4_39AutoVectorizingCopyWithAssumedAlignmentILi128EEENS4_14SM90_TMA_STOREES19_S1V_S1V_EEEvvEEEEvNT_6ParamsE) ;  /* 0xffffff5402007950 */ /* 0x000fea0003c3ffff */
        .weak           $__internal_1_$__cuda_sm10x_tcgen05_guardrail_trap_phase_invalid_during_alloc
        .type           $__internal_1_$__cuda_sm10x_tcgen05_guardrail_trap_phase_invalid_during_alloc,@function
        .size           $__internal_1_$__cuda_sm10x_tcgen05_guardrail_trap_phase_invalid_during_alloc,($__internal_2_$__cuda_sm10x_tcgen05_guardrail_trap_unallocated_columns_being_dealloced - $__internal_1_$__cuda_sm10x_tcgen05_guardrail_trap_phase_invalid_during_alloc)
$__internal_1_$__cuda_sm10x_tcgen05_guardrail_trap_phase_invalid_during_alloc:
[----:B------:R-:W-:Y:S05]  /*ac00*/  BPT.TRAP 0x1 ;  /* 0x000000040000795c */ /* 0x000fea0000300000 */
[----:B------:R-:W-:-:S04]  /*ac10*/  MOV R5, 0x0 ;  /* 0x0000000000057802 */ /* 0x000fc80000000f00 */
[----:B------:R-:W-:Y:S05]  /*ac20*/  RET.REL.NODEC R4 `(_ZN7cutlass13device_kernelINS_4gemm6kernel13GemmUniversalIN4cute5tupleIJiiiiEEENS1_10collective13CollectiveMmaINS1_35MainloopSm100TmaUmmaWarpSpecializedILi10ELi2ELi4ENS5_IJNS4_1CILi4EEESB_NSA_ILi1EEEEEEEENS5_IJNSA_ILi64EEENSA_ILi256EEESF_EEEaNS5_IJlSC_lEEEaSI_NS4_8TiledMMAINS4_8MMA_AtomIJNS4_15SM100_MMA_S8_SSIaaiLi64ELi256ELNS4_4UMMA5MajorE0ELSN_0ELNSM_8SaturateE0EEEEEENS4_6LayoutINS5_IJSC_SC_SC_EEENS5_IJNSA_ILi0EEEST_ST_EEEEENS5_IJNS4_10UnderscoreESW_SW_EEEEENS4_23SM90_TMA_LOAD_MULTICASTENS4_14ComposedLayoutINS4_7SwizzleILi2ELi4ELi3EEENS4_18smem_ptr_flag_bitsILi8EEENSR_INS5_IJNSA_ILi8EEESF_EEENS5_IJSF_SC_EEEEEEEvNS4_8identityESZ_S19_vS1A_EENS_8epilogue10collective18CollectiveEpilogueINS1C_23Sm100TmaWarpSpecializedILi4ELi2ELi32ELb0ELb0EEEJSH_NS5_IJNSR_ISF_SC_EES1H_EEEaSI_aSI_NS1C_6fusion15FusionCallbacksIS1G_NS1J_17LinearCombinationIaiaiLNS_15FloatRoundStyleE2EEESH_S1I_JEEENS4_5SM1004TMEM4LOAD26SM100_TMEM_LOAD_16dp32b32xENS4_13SM90_TMA_LOADES19_NS4_39AutoVectorizingCopyWithAssumedAlignmentILi128EEENS4_14SM90_TMA_STOREES19_S1V_S1V_EEEvvEEEEvNT_6ParamsE) ;  /* 0xffffff5004f47950 */ /* 0x000fea0003c3ffff */
        .weak           $__internal_2_$__cuda_sm10x_tcgen05_guardrail_trap_unallocated_columns_being_dealloced
        .type           $__internal_2_$__cuda_sm10x_tcgen05_guardrail_trap_unallocated_columns_being_dealloced,@function
        .size           $__internal_2_$__cuda_sm10x_tcgen05_guardrail_trap_unallocated_columns_being_dealloced,(.L_x_196 - $__internal_2_$__cuda_sm10x_tcgen05_guardrail_trap_unallocated_columns_being_dealloced)
$__internal_2_$__cuda_sm10x_tcgen05_guardrail_trap_unallocated_columns_being_dealloced:
[----:B------:R-:W-:Y:S05]  /*ac30*/  BPT.TRAP 0x1 ;  /* 0x000000040000795c */ /* 0x000fea0000300000 */
[----:B------:R-:W-:-:S04]  /*ac40*/  HFMA2 R3, -RZ, RZ, 0, 0 ;  /* 0x00000000ff037431 */ /* 0x000fc800000001ff */
[----:B------:R-:W-:Y:S05]  /*ac50*/  RET.REL.NODEC R2 `(_ZN7cutlass13device_kernelINS_4gemm6kernel13GemmUniversalIN4cute5tupleIJiiiiEEENS1_10collective13CollectiveMmaINS1_35MainloopSm100TmaUmmaWarpSpecializedILi10ELi2ELi4ENS5_IJNS4_1CILi4EEESB_NSA_ILi1EEEEEEEENS5_IJNSA_ILi64EEENSA_ILi256EEESF_EEEaNS5_IJlSC_lEEEaSI_NS4_8TiledMMAINS4_8MMA_AtomIJNS4_15SM100_MMA_S8_SSIaaiLi64ELi256ELNS4_4UMMA5MajorE0ELSN_0ELNSM_8SaturateE0EEEEEENS4_6LayoutINS5_IJSC_SC_SC_EEENS5_IJNSA_ILi0EEEST_ST_EEEEENS5_IJNS4_10UnderscoreESW_SW_EEEEENS4_23SM90_TMA_LOAD_MULTICASTENS4_14ComposedLayoutINS4_7SwizzleILi2ELi4ELi3EEENS4_18smem_ptr_flag_bitsILi8EEENSR_INS5_IJNSA_ILi8EEESF_EEENS5_IJSF_SC_EEEEEEEvNS4_8identityESZ_S19_vS1A_EENS_8epilogue10collective18CollectiveEpilogueINS1C_23Sm100TmaWarpSpecializedILi4ELi2ELi32ELb0ELb0EEEJSH_NS5_IJNSR_ISF_SC_EES1H_EEEaSI_aSI_NS1C_6fusion15FusionCallbacksIS1G_NS1J_17LinearCombinationIaiaiLNS_15FloatRoundStyleE2EEESH_S1I_JEEENS4_5SM1004TMEM4LOAD26SM100_TMEM_LOAD_16dp32b32xENS4_13SM90_TMA_LOADES19_NS4_39AutoVectorizingCopyWithAssumedAlignmentILi128EEENS4_14SM90_TMA_STOREES19_S1V_S1V_EEEvvEEEEvNT_6ParamsE) ;  /* 0xffffff5002e87950 */ /* 0x000fea0003c3ffff */
.L_x_195:
[----:B------:R-:W-:-:S00]  /*ac60*/  BRA `(.L_x_195) ;  /* 0xfffffffc00fc7947 */ /* 0x000fc0000383ffff */
[----:B------:R-:W-:-:S00]  /*ac70*/  NOP ;  /* 0x0000000000007918 */ /* 0x000fc00000000000 */
        /* <DEDUP_REMOVED lines=8> */
.L_x_196:


//--------------------- .nv.global.init           --------------------------
	.section	.nv.global.init,"aw",@progbits
.nv.global.init:
	.type		$str$27,@object
	.size		$str$27,($str$28 - $str$27)
$str$27:
        /*0000*/ 	.byte	0x28, 0x61, 0x64, 0x64, 0x72, 0x65, 0x73, 0x73, 0x20, 0x26, 0x20, 0x6d, 0x61, 0x73, 0x6b, 0x29
        /*0010*/ 	.byte	0x20, 0x3d, 0x3d, 0x20, 0x30, 0x00
	.type		$str$28,@object
	.size		$str$28,($str$26 - $str$28)
$str$28:
        /*0016*/ 	.byte	0x2f, 0x74, 0x6d, 0x70, 0x2f, 0x63, 0x75, 0x74, 0x6c, 0x61, 0x73, 0x73, 0x5f, 0x73, 0x77, 0x65
        /*0026*/ 	.byte	0x65, 0x70, 0x5f, 0x73, 0x72, 0x63, 0x2f, 0x69, 0x6e, 0x63, 0x6c, 0x75, 0x64, 0x65, 0x2f, 0x63
        /*0036*/ 	.byte	0x75, 0x74, 0x65, 0x2f, 0x70, 0x6f, 0x69, 0x6e, 0x74, 0x65, 0x72, 0x5f, 0x66, 0x6c, 0x61, 0x67
        /*0046*/ 	.byte	0x67, 0x65, 0x64, 0x2e, 0x68, 0x70, 0x70, 0x00
	.type		$str$26,@object
	.size		$str$26,($str$25 - $str$26)
$str$26:
        /*004e*/ 	.byte	0x2f, 0x74, 0x6d, 0x70, 0x2f, 0x63, 0x75, 0x74, 0x6c, 0x61, 0x73, 0x73, 0x5f, 0x73, 0x77, 0x65
        /*005e*/ 	.byte	0x65, 0x70, 0x5f, 0x73, 0x72, 0x63, 0x2f, 0x69, 0x6e, 0x63, 0x6c, 0x75, 0x64, 0x65, 0x2f, 0x63
        /*006e*/ 	.byte	0x75, 0x74, 0x65, 0x2f, 0x61, 0x74, 0x6f, 0x6d, 0x2f, 0x63, 0x6f, 0x70, 0x79, 0x5f, 0x74, 0x72
        /*007e*/ 	.byte	0x61, 0x69, 0x74, 0x73, 0x5f, 0x73, 0x6d, 0x31, 0x30, 0x30, 0x2e, 0x68, 0x70, 0x70, 0x00
	.type		$str$25,@object
	.size		$str$25,(__unnamed_1 - $str$25)
$str$25:
        /*008d*/ 	.byte	0x28, 0x28, 0x75, 0x69, 0x6e, 0x74, 0x33, 0x32, 0x5f, 0x74, 0x28, 0x74, 0x68, 0x72, 0x65, 0x61
        /*009d*/ 	.byte	0x64, 0x49, 0x64, 0x78, 0x2e, 0x78, 0x29, 0x20, 0x2f, 0x20, 0x33, 0x32, 0x29, 0x20, 0x25, 0x20
        /*00ad*/ 	.byte	0x34, 0x29, 0x20, 0x3d, 0x3d, 0x20, 0x28, 0x28, 0x28, 0x74, 0x6d, 0x65, 0x6d, 0x5f, 0x61, 0x64
        /*00bd*/ 	.byte	0x64, 0x72, 0x20, 0x3e, 0x3e, 0x20, 0x31, 0x36, 0x29, 0x20, 0x2f, 0x20, 0x33, 0x32, 0x29, 0x20
        /*00cd*/ 	.byte	0x25, 0x20, 0x34, 0x29, 0x00
	.type		__unnamed_1,@object
	.size		__unnamed_1,(__unnamed_2 - __unnamed_1)
__unnamed_1:
        /*00d2*/ 	.byte	0x61, 0x75, 0x74, 0x6f, 0x20, 0x63, 0x75, 0x74, 0x65, 0x3a, 0x3a, 0x61, 0x73, 0x5f, 0x70, 0x6f
        /* <DEDUP_REMOVED lines=24> */
        /*0262*/ 	.byte	0x00
	.type		__unnamed_2,@object
	.size		__unnamed_2,(__unnamed_3 - __unnamed_2)
__unnamed_2:
        /* <DEDUP_REMOVED lines=26> */
	.type		__unnamed_3,@object
	.size		__unnamed_3,(.L_3 - __unnamed_3)
__unnamed_3:
        /* <DEDUP_REMOVED lines=41> */
.L_3:


//--------------------- .nv.shared._ZN7cutlass13device_kernelINS_4gemm6kernel13GemmUniversalIN4cute5tupleIJiiiiEEENS1_10collective13CollectiveMmaINS1_35MainloopSm100TmaUmmaWarpSpecializedILi10ELi2ELi4ENS5_IJNS4_1CILi4EEESB_NSA_ILi1EEEEEEEENS5_IJNSA_ILi64EEENSA_ILi256EEESF_EEEaNS5_IJlSC_lEEEaSI_NS4_8TiledMMAINS4_8MMA_AtomIJNS4_15SM100_MMA_S8_SSIaaiLi64ELi256ELNS4_4UMMA5MajorE0ELSN_0ELNSM_8SaturateE0EEEEEENS4_6LayoutINS5_IJSC_SC_SC_EEENS5_IJNSA_ILi0EEEST_ST_EEEEENS5_IJNS4_10UnderscoreESW_SW_EEEEENS4_23SM90_TMA_LOAD_MULTICASTENS4_14ComposedLayoutINS4_7SwizzleILi2ELi4ELi3EEENS4_18smem_ptr_flag_bitsILi8EEENSR_INS5_IJNSA_ILi8EEESF_EEENS5_IJSF_SC_EEEEEEEvNS4_8identityESZ_S19_vS1A_EENS_8epilogue10collective18CollectiveEpilogueINS1C_23Sm100TmaWarpSpecializedILi4ELi2ELi32ELb0ELb0EEEJSH_NS5_IJNSR_ISF_SC_EES1H_EEEaSI_aSI_NS1C_6fusion15FusionCallbacksIS1G_NS1J_17LinearCombinationIaiaiLNS_15FloatRoundStyleE2EEESH_S1I_JEEENS4_5SM1004TMEM4LOAD26SM100_TMEM_LOAD_16dp32b32xENS4_13SM90_TMA_LOADES19_NS4_39AutoVectorizingCopyWithAssumedAlignmentILi128EEENS4_14SM90_TMA_STOREES19_S1V_S1V_EEEvvEEEEvNT_6ParamsE --------------------------
	.section	.nv.shared._ZN7cutlass13device_kernelINS_4gemm6kernel13GemmUniversalIN4cute5tupleIJiiiiEEENS1_10collective13CollectiveMmaINS1_35MainloopSm100TmaUmmaWarpSpecializedILi10ELi2ELi4ENS5_IJNS4_1CILi4EEESB_NSA_ILi1EEEEEEEENS5_IJNSA_ILi64EEENSA_ILi256EEESF_EEEaNS5_IJlSC_lEEEaSI_NS4_8TiledMMAINS4_8MMA_AtomIJNS4_15SM100_MMA_S8_SSIaaiLi64ELi256ELNS4_4UMMA5MajorE0ELSN_0ELNSM_8SaturateE0EEEEEENS4_6LayoutINS5_IJSC_SC_SC_EEENS5_IJNSA_ILi0EEEST_ST_EEEEENS5_IJNS4_10UnderscoreESW_SW_EEEEENS4_23SM90_TMA_LOAD_MULTICASTENS4_14ComposedLayoutINS4_7SwizzleILi2ELi4ELi3EEENS4_18smem_ptr_flag_bitsILi8EEENSR_INS5_IJNSA_ILi8EEESF_EEENS5_IJSF_SC_EEEEEEEvNS4_8identityESZ_S19_vS1A_EENS_8epilogue10collective18CollectiveEpilogueINS1C_23Sm100TmaWarpSpecializedILi4ELi2ELi32ELb0ELb0EEEJSH_NS5_IJNSR_ISF_SC_EES1H_EEEaSI_aSI_NS1C_6fusion15FusionCallbacksIS1G_NS1J_17LinearCombinationIaiaiLNS_15FloatRoundStyleE2EEESH_S1I_JEEENS4_5SM1004TMEM4LOAD26SM100_TMEM_LOAD_16dp32b32xENS4_13SM90_TMA_LOADES19_NS4_39AutoVectorizingCopyWithAssumedAlignmentILi128EEENS4_14SM90_TMA_STOREES19_S1V_S1V_EEEvvEEEEvNT_6ParamsE,"aw",@nobits
	.sectionflags	@""
	.align	16
	.zero		1024


//--------------------- .nv.shared.reserved.0     --------------------------
	.section	.nv.shared.reserved.0,"aw",@nobits
	.weak		__nv_reservedSMEM_offset_0_alias
	.size		__nv_reservedSMEM_offset_0_alias, 0, 64
	.other		__nv_reservedSMEM_offset_0_alias,@"STO_CUDA_RESERVED_SHARED STV_DEFAULT"
__nv_reservedSMEM_offset_0_alias:
	.zero		0
.nv.shared.reserved.0:
	.zero		64
	.weak		__nv_reservedSMEM_tcgen05_partition
	.type		__nv_reservedSMEM_tcgen05_partition,@object
	.size		__nv_reservedSMEM_tcgen05_partition,(.L_0 - __nv_reservedSMEM_tcgen05_partition)
__nv_reservedSMEM_tcgen05_partition:
	.zero		32
.L_0:


//--------------------- .nv.global                --------------------------
	.section	.nv.global,"aw",@nobits
.nv.global:
	.type		_ZN40_INTERNAL_3be43da8_4_k_cu_c52d68d8_289314cute1_E,@object
	.size		_ZN40_INTERNAL_3be43da8_4_k_cu_c52d68d8_289314cute1_E,(_ZN40_INTERNAL_3be43da8_4_k_cu_c52d68d8_289314cuda3std3__45__cpo6cbeginE - _ZN40_INTERNAL_3be43da8_4_k_cu_c52d68d8_289314cute1_E)
_ZN40_INTERNAL_3be43da8_4_k_cu_c52d68d8_289314cute1_E:
	.zero		1
	.type		_ZN40_INTERNAL_3be43da8_4_k_cu_c52d68d8_289314cuda3std3__45__cpo6cbeginE,@object
	.size		_ZN40_INTERNAL_3be43da8_4_k_cu_c52d68d8_289314cuda3std3__45__cpo6cbeginE,(_ZN40_INTERNAL_3be43da8_4_k_cu_c52d68d8_289314cuda3std3__48in_placeE - _ZN40_INTERNAL_3be43da8_4_k_cu_c52d68d8_289314cuda3std3__45__cpo6cbeginE)
_ZN40_INTERNAL_3be43da8_4_k_cu_c52d68d8_289314cuda3std3__45__cpo6cbeginE:
	.zero		1
	.type		_ZN40_INTERNAL_3be43da8_4_k_cu_c52d68d8_289314cuda3std3__48in_placeE,@object
	.size		_ZN40_INTERNAL_3be43da8_4_k_cu_c52d68d8_289314cuda3std3__48in_placeE,(_ZN40_INTERNAL_3be43da8_4_k_cu_c52d68d8_289314cuda3std6ranges3__45__cpo9iter_moveE - _ZN40_INTERNAL_3be43da8_4_k_cu_c52d68d8_289314cuda3std3__48in_placeE)
_ZN40_INTERNAL_3be43da8_4_k_cu_c52d68d8_289314cuda3std3__48in_placeE:
	.zero		1
	.type		_ZN40_INTERNAL_3be43da8_4_k_cu_c52d68d8_289314cuda3std6ranges3__45__cpo9iter_moveE,@object
	.size		_ZN40_INTERNAL_3be43da8_4_k_cu_c52d68d8_289314cuda3std6ranges3__45__cpo9iter_moveE,(_ZN40_INTERNAL_3be43da8_4_k_cu_c52d68d8_289314cuda3std3__45__cpo5beginE - _ZN40_INTERNAL_3be43da8_4_k_cu_c52d68d8_289314cuda3std6ranges3__45__cpo9iter_moveE)
_ZN40_INTERNAL_3be43da8_4_k_cu_c52d68d8_289314cuda3std6ranges3__45__cpo9iter_moveE:
	.zero		1
	.type		_ZN40_INTERNAL_3be43da8_4_k_cu_c52d68d8_289314cuda3std3__45__cpo5beginE,@object
	.size		_ZN40_INTERNAL_3be43da8_4_k_cu_c52d68d8_289314cuda3std3__45__cpo5beginE,(_ZN40_INTERNAL_3be43da8_4_k_cu_c52d68d8_289314cuda3std3__442_GLOBAL__N__3be43da8_4_k_cu_c52d68d8_289316ignoreE - _ZN40_INTERNAL_3be43da8_4_k_cu_c52d68d8_289314cuda3std3__45__cpo5beginE)
_ZN40_INTERNAL_3be43da8_4_k_cu_c52d68d8_289314cuda3std3__45__cpo5beginE:
	.zero		1
	.type		_ZN40_INTERNAL_3be43da8_4_k_cu_c52d68d8_289314cuda3std3__442_GLOBAL__N__3be43da8_4_k_cu_c52d68d8_289316ignoreE,@object
	.size		_ZN40_INTERNAL_3be43da8_4_k_cu_c52d68d8_289314cuda3std3__442_GLOBAL__N__3be43da8_4_k_cu_c52d68d8_289316ignoreE,(_ZN40_INTERNAL_3be43da8_4_k_cu_c52d68d8_289314cute7productE - _ZN40_INTERNAL_3be43da8_4_k_cu_c52d68d8_289314cuda3std3__442_GLOBAL__N__3be43da8_4_k_cu_c52d68d8_289316ignoreE)
_ZN40_INTERNAL_3be43da8_4_k_cu_c52d68d8_289314cuda3std3__442_GLOBAL__N__3be43da8_4_k_cu_c52d68d8_289316ignoreE:
	.zero		1
	.type		_ZN40_INTERNAL_3be43da8_4_k_cu_c52d68d8_289314cute7productE,@object
	.size		_ZN40_INTERNAL_3be43da8_4_k_cu_c52d68d8_289314cute7productE,(_ZN40_INTERNAL_3be43da8_4_k_cu_c52d68d8_289314cuda3std3__45__cpo3endE - _ZN40_INTERNAL_3be43da8_4_k_cu_c52d68d8_289314cute7productE)
_ZN40_INTERNAL_3be43da8_4_k_cu_c52d68d8_289314cute7productE:
	.zero		1
	.type		_ZN40_INTERNAL_3be43da8_4_k_cu_c52d68d8_289314cuda3std3__45__cpo3endE,@object
	.size		_ZN40_INTERNAL_3be43da8_4_k_cu_c52d68d8_289314cuda3std3__45__cpo3endE,(_ZN40_INTERNAL_3be43da8_4_k_cu_c52d68d8_289314cuda3std3__419piecewise_constructE - _ZN40_INTERNAL_3be43da8_4_k_cu_c52d68d8_289314cuda3std3__45__cpo3endE)
_ZN40_INTERNAL_3be43da8_4_k_cu_c52d68d8_289314cuda3std3__45__cpo3endE:
	.zero		1
	.type		_ZN40_INTERNAL_3be43da8_4_k_cu_c52d68d8_289314cuda3std3__419piecewise_constructE,@object
	.size		_ZN40_INTERNAL_3be43da8_4_k_cu_c52d68d8_289314cuda3std3__419piecewise_constructE,(_ZN40_INTERNAL_3be43da8_4_k_cu_c52d68d8_289314cuda3std3__45__cpo4cendE - _ZN40_INTERNAL_3be43da8_4_k_cu_c52d68d8_289314cuda3std3__419piecewise_constructE)
_ZN40_INTERNAL_3be43da8_4_k_cu_c52d68d8_289314cuda3std3__419piecewise_constructE:
	.zero		1
	.type		_ZN40_INTERNAL_3be43da8_4_k_cu_c52d68d8_289314cuda3std3__45__cpo4cendE,@object
	.size		_ZN40_INTERNAL_3be43da8_4_k_cu_c52d68d8_289314cuda3std3__45__cpo4cendE,(_ZN40_INTERNAL_3be43da8_4_k_cu_c52d68d8_289314cuda3std6ranges3__45__cpo4swapE - _ZN40_INTERNAL_3be43da8_4_k_cu_c52d68d8_289314cuda3std3__45__cpo4cendE)
_ZN40_INTERNAL_3be43da8_4_k_cu_c52d68d8_289314cuda3std3__45__cpo4cendE:
	.zero		1
	.type		_ZN40_INTERNAL_3be43da8_4_k_cu_c52d68d8_289314cuda3std6ranges3__45__cpo4swapE,@object
	.size		_ZN40_INTERNAL_3be43da8_4_k_cu_c52d68d8_289314cuda3std6ranges3__45__cpo4swapE,(.L_11 - _ZN40_INTERNAL_3be43da8_4_k_cu_c52d68d8_289314cuda3std6ranges3__45__cpo4swapE)
_ZN40_INTERNAL_3be43da8_4_k_cu_c52d68d8_289314cuda3std6ranges3__45__cpo4swapE:
	.zero		1
.L_11:


//--------------------- .nv.constant0._ZN7cutlass13device_kernelINS_4gemm6kernel13GemmUniversalIN4cute5tupleIJiiiiEEENS1_10collective13CollectiveMmaINS1_35MainloopSm100TmaUmmaWarpSpecializedILi10ELi2ELi4ENS5_IJNS4_1CILi4EEESB_NSA_ILi1EEEEEEEENS5_IJNSA_ILi64EEENSA_ILi256EEESF_EEEaNS5_IJlSC_lEEEaSI_NS4_8TiledMMAINS4_8MMA_AtomIJNS4_15SM100_MMA_S8_SSIaaiLi64ELi256ELNS4_4UMMA5MajorE0ELSN_0ELNSM_8SaturateE0EEEEEENS4_6LayoutINS5_IJSC_SC_SC_EEENS5_IJNSA_ILi0EEEST_ST_EEEEENS5_IJNS4_10UnderscoreESW_SW_EEEEENS4_23SM90_TMA_LOAD_MULTICASTENS4_14ComposedLayoutINS4_7SwizzleILi2ELi4ELi3EEENS4_18smem_ptr_flag_bitsILi8EEENSR_INS5_IJNSA_ILi8EEESF_EEENS5_IJSF_SC_EEEEEEEvNS4_8identityESZ_S19_vS1A_EENS_8epilogue10collective18CollectiveEpilogueINS1C_23Sm100TmaWarpSpecializedILi4ELi2ELi32ELb0ELb0EEEJSH_NS5_IJNSR_ISF_SC_EES1H_EEEaSI_aSI_NS1C_6fusion15FusionCallbacksIS1G_NS1J_17LinearCombinationIaiaiLNS_15FloatRoundStyleE2EEESH_S1I_JEEENS4_5SM1004TMEM4LOAD26SM100_TMEM_LOAD_16dp32b32xENS4_13SM90_TMA_LOADES19_NS4_39AutoVectorizingCopyWithAssumedAlignmentILi128EEENS4_14SM90_TMA_STOREES19_S1V_S1V_EEEvvEEEEvNT_6ParamsE --------------------------
	.section	.nv.constant0._ZN7cutlass13device_kernelINS_4gemm6kernel13GemmUniversalIN4cute5tupleIJiiiiEEENS1_10collective13CollectiveMmaINS1_35MainloopSm100TmaUmmaWarpSpecializedILi10ELi2ELi4ENS5_IJNS4_1CILi4EEESB_NSA_ILi1EEEEEEEENS5_IJNSA_ILi64EEENSA_ILi256EEESF_EEEaNS5_IJlSC_lEEEaSI_NS4_8TiledMMAINS4_8MMA_AtomIJNS4_15SM100_MMA_S8_SSIaaiLi64ELi256ELNS4_4UMMA5MajorE0ELSN_0ELNSM_8SaturateE0EEEEEENS4_6LayoutINS5_IJSC_SC_SC_EEENS5_IJNSA_ILi0EEEST_ST_EEEEENS5_IJNS4_10UnderscoreESW_SW_EEEEENS4_23SM90_TMA_LOAD_MULTICASTENS4_14ComposedLayoutINS4_7SwizzleILi2ELi4ELi3EEENS4_18smem_ptr_flag_bitsILi8EEENSR_INS5_IJNSA_ILi8EEESF_EEENS5_IJSF_SC_EEEEEEEvNS4_8identityESZ_S19_vS1A_EENS_8epilogue10collective18CollectiveEpilogueINS1C_23Sm100TmaWarpSpecializedILi4ELi2ELi32ELb0ELb0EEEJSH_NS5_IJNSR_ISF_SC_EES1H_EEEaSI_aSI_NS1C_6fusion15FusionCallbacksIS1G_NS1J_17LinearCombinationIaiaiLNS_15FloatRoundStyleE2EEESH_S1I_JEEENS4_5SM1004TMEM4LOAD26SM100_TMEM_LOAD_16dp32b32xENS4_13SM90_TMA_LOADES19_NS4_39AutoVectorizingCopyWithAssumedAlignmentILi128EEENS4_14SM90_TMA_STOREES19_S1V_S1V_EEEvvEEEEvNT_6ParamsE,"a",@progbits
	.sectionflags	@""
	.align	4
.nv.constant0._ZN7cutlass13device_kernelINS_4gemm6kernel13GemmUniversalIN4cute5tupleIJiiiiEEENS1_10collective13CollectiveMmaINS1_35MainloopSm100TmaUmmaWarpSpecializedILi10ELi2ELi4ENS5_IJNS4_1CILi4EEESB_NSA_ILi1EEEEEEEENS5_IJNSA_ILi64EEENSA_ILi256EEESF_EEEaNS5_IJlSC_lEEEaSI_NS4_8TiledMMAINS4_8MMA_AtomIJNS4_15SM100_MMA_S8_SSIaaiLi64ELi256ELNS4_4UMMA5MajorE0ELSN_0ELNSM_8SaturateE0EEEEEENS4_6LayoutINS5_IJSC_SC_SC_EEENS5_IJNSA_ILi0EEEST_ST_EEEEENS5_IJNS4_10UnderscoreESW_SW_EEEEENS4_23SM90_TMA_LOAD_MULTICASTENS4_14ComposedLayoutINS4_7SwizzleILi2ELi4ELi3EEENS4_18smem_ptr_flag_bitsILi8EEENSR_INS5_IJNSA_ILi8EEESF_EEENS5_IJSF_SC_EEEEEEEvNS4_8identityESZ_S19_vS1A_EENS_8epilogue10collective18CollectiveEpilogueINS1C_23Sm100TmaWarpSpecializedILi4ELi2ELi32ELb0ELb0EEEJSH_NS5_IJNSR_ISF_SC_EES1H_EEEaSI_aSI_NS1C_6fusion15FusionCallbacksIS1G_NS1J_17LinearCombinationIaiaiLNS_15FloatRoundStyleE2EEESH_S1I_JEEENS4_5SM1004TMEM4LOAD26SM100_TMEM_LOAD_16dp32b32xENS4_13SM90_TMA_LOADES19_NS4_39AutoVectorizingCopyWithAssumedAlignmentILi128EEENS4_14SM90_TMA_STOREES19_S1V_S1V_EEEvvEEEEvNT_6ParamsE:
	.zero		2944


//--------------------- SYMBOLS --------------------------

	.type		.nv.reservedSmem.offset0,@object
	.size		.nv.reservedSmem.offset0,0x4
	.type		.nv.reservedSmem.cap,@object
	.size		.nv.reservedSmem.cap,0x4
	.type		__assertfail,@function
